//
// Generated by NVIDIA NVVM Compiler
//
// Compiler Build ID: CL-36424714
// Cuda compilation tools, release 13.0, V13.0.88
// Based on NVVM 20.0.0
//

.version 9.0
.target sm_100
.address_size 64

	// .globl	_Z21box_filter_shared_memPKhPh
.const .align 4 .b8 d_filter[100];
.const .align 4 .u32 d_kernelWidth = 5;
.const .align 4 .u32 d_halfKernelWidth = 2;
.const .align 4 .b8 d_size[8];
// _ZZ21box_filter_shared_memPKhPhE15ds_inputChannel has been demoted

.visible .entry _Z21box_filter_shared_memPKhPh(
	.param .u64 .ptr .align 1 _Z21box_filter_shared_memPKhPh_param_0,
	.param .u64 .ptr .align 1 _Z21box_filter_shared_memPKhPh_param_1
)
{
	.reg .pred 	%p<130>;
	.reg .b16 	%rs<51>;
	.reg .b32 	%r<54>;
	.reg .b32 	%f<153>;
	.reg .b64 	%rd<41>;
	// demoted variable
	.shared .align 1 .b8 _ZZ21box_filter_shared_memPKhPhE15ds_inputChannel[1449];
	ld.param.u64 	%rd14, [_Z21box_filter_shared_memPKhPh_param_0];
	ld.param.u64 	%rd13, [_Z21box_filter_shared_memPKhPh_param_1];
	cvta.to.global.u64 	%rd1, %rd14;
	ld.const.u32 	%r29, [d_size];
	ld.const.u32 	%r2, [d_size+4];
	mov.u32 	%r30, %ctaid.x;
	mov.u32 	%r31, %ntid.x;
	mov.u32 	%r3, %tid.x;
	mad.lo.s32 	%r4, %r30, %r31, %r3;
	mov.u32 	%r32, %ctaid.y;
	mov.u32 	%r33, %ntid.y;
	mov.u32 	%r5, %tid.y;
	mad.lo.s32 	%r34, %r32, %r33, %r5;
	mul.lo.s32 	%r7, %r2, %r34;
	add.s32 	%r8, %r7, %r4;
	setp.ge.s32 	%p6, %r4, %r2;
	setp.ge.s32 	%p7, %r34, %r29;
	or.pred  	%p8, %p6, %p7;
	@%p8 bra 	$L__BB0_132;
	cvt.s64.s32 	%rd15, %r8;
	add.s64 	%rd2, %rd1, %rd15;
	ld.global.u8 	%rs1, [%rd2];
	mov.u32 	%r35, _ZZ21box_filter_shared_memPKhPhE15ds_inputChannel;
	mad.lo.s32 	%r9, %r5, 69, %r35;
	add.s32 	%r10, %r9, 138;
	add.s32 	%r11, %r10, %r3;
	st.shared.u8 	[%r11+2], %rs1;
	setp.ne.s32 	%p9, %r5, 15;
	add.s32 	%r12, %r35, %r3;
	@%p9 bra 	$L__BB0_6;
	add.s32 	%r36, %r34, 1;
	setp.ge.u32 	%p10, %r36, %r29;
	@%p10 bra 	$L__BB0_4;
	cvt.s64.s32 	%rd16, %r2;
	add.s64 	%rd17, %rd2, %rd16;
	ld.global.u8 	%rs2, [%rd17];
	st.shared.u8 	[%r12+1244], %rs2;
$L__BB0_4:
	add.s32 	%r37, %r34, 2;
	setp.ge.u32 	%p11, %r37, %r29;
	@%p11 bra 	$L__BB0_6;
	shl.b32 	%r38, %r2, 1;
	add.s32 	%r39, %r8, %r38;
	cvt.s64.s32 	%rd18, %r39;
	add.s64 	%rd19, %rd1, %rd18;
	ld.global.u8 	%rs3, [%rd19];
	st.shared.u8 	[%r12+1313], %rs3;
$L__BB0_6:
	setp.ne.s32 	%p12, %r5, 0;
	add.s32 	%r13, %r34, -2;
	mad.lo.s32 	%r40, %r2, %r13, %r4;
	cvt.s64.s32 	%rd20, %r40;
	add.s64 	%rd3, %rd1, %rd20;
	sub.s32 	%r14, %r7, %r2;
	add.s32 	%r41, %r14, %r4;
	cvt.s64.s32 	%rd21, %r41;
	add.s64 	%rd4, %rd1, %rd21;
	@%p12 bra 	$L__BB0_11;
	setp.eq.s32 	%p13, %r34, 0;
	@%p13 bra 	$L__BB0_9;
	ld.global.u8 	%rs4, [%rd4];
	st.shared.u8 	[%r12+71], %rs4;
$L__BB0_9:
	setp.lt.u32 	%p14, %r34, 2;
	@%p14 bra 	$L__BB0_11;
	ld.global.u8 	%rs5, [%rd3];
	st.shared.u8 	[%r12+2], %rs5;
$L__BB0_11:
	setp.ne.s32 	%p15, %r3, 63;
	@%p15 bra 	$L__BB0_16;
	add.s32 	%r42, %r4, 1;
	setp.ge.s32 	%p16, %r42, %r2;
	cvt.s64.s32 	%rd22, %r7;
	cvt.s64.s32 	%rd23, %r4;
	add.s64 	%rd24, %rd23, %rd22;
	add.s64 	%rd5, %rd1, %rd24;
	@%p16 bra 	$L__BB0_14;
	ld.global.u8 	%rs6, [%rd5+1];
	st.shared.u8 	[%r9+204], %rs6;
$L__BB0_14:
	add.s32 	%r43, %r4, 2;
	setp.ge.s32 	%p17, %r43, %r2;
	@%p17 bra 	$L__BB0_16;
	ld.global.u8 	%rs7, [%rd5+2];
	st.shared.u8 	[%r9+205], %rs7;
$L__BB0_16:
	setp.ne.s32 	%p18, %r3, 0;
	@%p18 bra 	$L__BB0_21;
	setp.lt.s32 	%p19, %r4, 1;
	@%p19 bra 	$L__BB0_19;
	ld.global.u8 	%rs8, [%rd2+-1];
	st.shared.u8 	[%r9+139], %rs8;
$L__BB0_19:
	setp.lt.s32 	%p20, %r4, 2;
	@%p20 bra 	$L__BB0_21;
	ld.global.u8 	%rs9, [%rd2+-2];
	st.shared.u8 	[%r10], %rs9;
$L__BB0_21:
	setp.ne.s32 	%p21, %r3, 63;
	setp.ne.s32 	%p22, %r5, 15;
	or.pred  	%p23, %p22, %p21;
	@%p23 bra 	$L__BB0_30;
	add.s32 	%r15, %r34, 1;
	setp.ge.u32 	%p24, %r15, %r29;
	add.s32 	%r16, %r7, %r2;
	add.s32 	%r17, %r4, 1;
	setp.ge.s32 	%p25, %r17, %r2;
	cvt.s64.s32 	%rd25, %r16;
	cvt.s64.s32 	%rd6, %r4;
	add.s64 	%rd26, %rd6, %rd25;
	add.s64 	%rd7, %rd1, %rd26;
	or.pred  	%p26, %p24, %p25;
	@%p26 bra 	$L__BB0_24;
	ld.global.u8 	%rs10, [%rd7+1];
	st.shared.u8 	[_ZZ21box_filter_shared_memPKhPhE15ds_inputChannel+1308], %rs10;
$L__BB0_24:
	add.s32 	%r18, %r4, 2;
	setp.ge.s32 	%p28, %r18, %r2;
	or.pred  	%p29, %p24, %p28;
	@%p29 bra 	$L__BB0_26;
	ld.global.u8 	%rs11, [%rd7+2];
	st.shared.u8 	[_ZZ21box_filter_shared_memPKhPhE15ds_inputChannel+1309], %rs11;
$L__BB0_26:
	add.s32 	%r19, %r34, 2;
	setp.ge.u32 	%p31, %r19, %r29;
	add.s32 	%r44, %r16, %r2;
	cvt.s64.s32 	%rd27, %r44;
	add.s64 	%rd28, %rd6, %rd27;
	add.s64 	%rd8, %rd1, %rd28;
	or.pred  	%p32, %p31, %p25;
	@%p32 bra 	$L__BB0_28;
	ld.global.u8 	%rs12, [%rd8+1];
	st.shared.u8 	[_ZZ21box_filter_shared_memPKhPhE15ds_inputChannel+1377], %rs12;
$L__BB0_28:
	setp.ge.u32 	%p33, %r19, %r29;
	setp.ge.s32 	%p34, %r18, %r2;
	or.pred  	%p35, %p33, %p34;
	@%p35 bra 	$L__BB0_30;
	ld.global.u8 	%rs13, [%rd8+2];
	st.shared.u8 	[_ZZ21box_filter_shared_memPKhPhE15ds_inputChannel+1378], %rs13;
$L__BB0_30:
	setp.ne.s32 	%p36, %r3, 63;
	setp.ne.s32 	%p37, %r5, 0;
	or.pred  	%p38, %p37, %p36;
	@%p38 bra 	$L__BB0_39;
	setp.eq.s32 	%p39, %r34, 0;
	add.s32 	%r20, %r4, 1;
	setp.ge.s32 	%p40, %r20, %r2;
	cvt.s64.s32 	%rd29, %r14;
	cvt.s64.s32 	%rd9, %r4;
	add.s64 	%rd30, %rd9, %rd29;
	add.s64 	%rd10, %rd1, %rd30;
	or.pred  	%p41, %p39, %p40;
	@%p41 bra 	$L__BB0_33;
	ld.global.u8 	%rs14, [%rd10+1];
	st.shared.u8 	[_ZZ21box_filter_shared_memPKhPhE15ds_inputChannel+135], %rs14;
$L__BB0_33:
	add.s32 	%r21, %r4, 2;
	setp.ge.s32 	%p43, %r21, %r2;
	or.pred  	%p44, %p39, %p43;
	@%p44 bra 	$L__BB0_35;
	ld.global.u8 	%rs15, [%rd10+2];
	st.shared.u8 	[_ZZ21box_filter_shared_memPKhPhE15ds_inputChannel+136], %rs15;
$L__BB0_35:
	setp.lt.u32 	%p46, %r34, 2;
	sub.s32 	%r45, %r14, %r2;
	cvt.s64.s32 	%rd31, %r45;
	add.s64 	%rd32, %rd9, %rd31;
	add.s64 	%rd11, %rd1, %rd32;
	or.pred  	%p47, %p46, %p40;
	@%p47 bra 	$L__BB0_37;
	ld.global.u8 	%rs16, [%rd11+1];
	st.shared.u8 	[_ZZ21box_filter_shared_memPKhPhE15ds_inputChannel+66], %rs16;
$L__BB0_37:
	setp.lt.u32 	%p48, %r34, 2;
	setp.ge.s32 	%p49, %r21, %r2;
	or.pred  	%p50, %p48, %p49;
	@%p50 bra 	$L__BB0_39;
	ld.global.u8 	%rs17, [%rd11+2];
	st.shared.u8 	[_ZZ21box_filter_shared_memPKhPhE15ds_inputChannel+67], %rs17;
$L__BB0_39:
	setp.ne.s32 	%p51, %r3, 0;
	setp.ne.s32 	%p52, %r5, 15;
	or.pred  	%p53, %p52, %p51;
	@%p53 bra 	$L__BB0_48;
	add.s32 	%r22, %r34, 1;
	setp.ge.u32 	%p54, %r22, %r29;
	add.s32 	%r23, %r8, %r2;
	setp.lt.s32 	%p55, %r4, 1;
	add.s32 	%r46, %r23, -1;
	cvt.s64.s32 	%rd33, %r46;
	add.s64 	%rd12, %rd1, %rd33;
	or.pred  	%p56, %p54, %p55;
	@%p56 bra 	$L__BB0_42;
	ld.global.u8 	%rs18, [%rd12];
	st.shared.u8 	[_ZZ21box_filter_shared_memPKhPhE15ds_inputChannel+1243], %rs18;
$L__BB0_42:
	setp.ge.u32 	%p57, %r22, %r29;
	setp.lt.s32 	%p58, %r4, 2;
	or.pred  	%p59, %p57, %p58;
	@%p59 bra 	$L__BB0_44;
	ld.global.u8 	%rs19, [%rd12+-1];
	st.shared.u8 	[_ZZ21box_filter_shared_memPKhPhE15ds_inputChannel+1242], %rs19;
$L__BB0_44:
	setp.lt.s32 	%p60, %r4, 1;
	add.s32 	%r24, %r34, 2;
	setp.ge.u32 	%p61, %r24, %r29;
	add.s32 	%r25, %r23, %r2;
	or.pred  	%p62, %p61, %p60;
	@%p62 bra 	$L__BB0_46;
	add.s32 	%r47, %r25, -1;
	cvt.s64.s32 	%rd34, %r47;
	add.s64 	%rd35, %rd1, %rd34;
	ld.global.u8 	%rs20, [%rd35];
	st.shared.u8 	[_ZZ21box_filter_shared_memPKhPhE15ds_inputChannel+1312], %rs20;
$L__BB0_46:
	setp.ge.u32 	%p63, %r24, %r29;
	setp.lt.s32 	%p64, %r4, 2;
	or.pred  	%p65, %p63, %p64;
	@%p65 bra 	$L__BB0_48;
	add.s32 	%r48, %r25, -2;
	cvt.s64.s32 	%rd36, %r48;
	add.s64 	%rd37, %rd1, %rd36;
	ld.global.u8 	%rs21, [%rd37];
	st.shared.u8 	[_ZZ21box_filter_shared_memPKhPhE15ds_inputChannel+1311], %rs21;
$L__BB0_48:
	or.b32  	%r49, %r5, %r3;
	setp.ne.s32 	%p66, %r49, 0;
	@%p66 bra 	$L__BB0_57;
	setp.eq.s32 	%p67, %r34, 0;
	setp.lt.s32 	%p68, %r4, 1;
	or.pred  	%p69, %p67, %p68;
	@%p69 bra 	$L__BB0_51;
	ld.global.u8 	%rs22, [%rd4+-1];
	st.shared.u8 	[%r11+-68], %rs22;
$L__BB0_51:
	setp.eq.s32 	%p70, %r34, 0;
	setp.lt.s32 	%p71, %r4, 2;
	or.pred  	%p72, %p70, %p71;
	@%p72 bra 	$L__BB0_53;
	ld.global.u8 	%rs23, [%rd4+-2];
	st.shared.u8 	[%r11+-69], %rs23;
$L__BB0_53:
	setp.lt.s32 	%p73, %r4, 1;
	setp.lt.u32 	%p74, %r34, 2;
	or.pred  	%p75, %p74, %p73;
	@%p75 bra 	$L__BB0_55;
	ld.global.u8 	%rs24, [%rd3+-1];
	st.shared.u8 	[%r11+-137], %rs24;
$L__BB0_55:
	setp.lt.u32 	%p76, %r34, 2;
	setp.lt.s32 	%p77, %r4, 2;
	or.pred  	%p78, %p76, %p77;
	@%p78 bra 	$L__BB0_57;
	ld.global.u8 	%rs25, [%rd3+-2];
	st.shared.u8 	[%r11+-138], %rs25;
$L__BB0_57:
	bar.sync 	0;
	setp.ge.s32 	%p79, %r13, %r29;
	setp.lt.u32 	%p80, %r34, 2;
	or.pred  	%p1, %p79, %p80;
	add.s32 	%r50, %r4, -2;
	setp.ge.s32 	%p82, %r50, %r2;
	setp.lt.s32 	%p83, %r4, 2;
	or.pred  	%p2, %p82, %p83;
	or.pred  	%p84, %p2, %p1;
	mov.f32 	%f128, 0f00000000;
	@%p84 bra 	$L__BB0_59;
	ld.shared.u8 	%rs26, [%r11+-138];
	cvt.rn.f32.u16 	%f76, %rs26;
	ld.const.f32 	%f77, [d_filter];
	fma.rn.f32 	%f128, %f77, %f76, 0f00000000;
$L__BB0_59:
	setp.gt.s32 	%p85, %r4, %r2;
	setp.lt.s32 	%p86, %r4, 1;
	or.pred  	%p3, %p85, %p86;
	or.pred  	%p87, %p3, %p1;
	@%p87 bra 	$L__BB0_61;
	ld.shared.u8 	%rs27, [%r11+-137];
	cvt.rn.f32.u16 	%f78, %rs27;
	ld.const.f32 	%f79, [d_filter+4];
	fma.rn.f32 	%f129, %f79, %f78, %f128;
	bra.uni 	$L__BB0_62;
$L__BB0_61:
	add.f32 	%f129, %f128, 0f00000000;
$L__BB0_62:
	setp.lt.s32 	%p88, %r4, 0;
	or.pred  	%p89, %p88, %p1;
	@%p89 bra 	$L__BB0_64;
	ld.shared.u8 	%rs28, [%r11+-136];
	cvt.rn.f32.u16 	%f80, %rs28;
	ld.const.f32 	%f81, [d_filter+8];
	fma.rn.f32 	%f130, %f81, %f80, %f129;
	bra.uni 	$L__BB0_65;
$L__BB0_64:
	add.f32 	%f130, %f129, 0f00000000;
$L__BB0_65:
	add.s32 	%r51, %r4, 1;
	setp.ge.s32 	%p90, %r51, %r2;
	setp.lt.s32 	%p91, %r4, -1;
	or.pred  	%p4, %p90, %p91;
	or.pred  	%p92, %p4, %p1;
	@%p92 bra 	$L__BB0_67;
	ld.shared.u8 	%rs29, [%r11+-135];
	cvt.rn.f32.u16 	%f82, %rs29;
	ld.const.f32 	%f83, [d_filter+12];
	fma.rn.f32 	%f131, %f83, %f82, %f130;
	bra.uni 	$L__BB0_68;
$L__BB0_67:
	add.f32 	%f131, %f130, 0f00000000;
$L__BB0_68:
	add.s32 	%r52, %r4, 2;
	setp.ge.s32 	%p93, %r52, %r2;
	setp.lt.s32 	%p94, %r4, -2;
	or.pred  	%p5, %p93, %p94;
	or.pred  	%p95, %p5, %p1;
	@%p95 bra 	$L__BB0_70;
	ld.shared.u8 	%rs30, [%r11+-134];
	cvt.rn.f32.u16 	%f84, %rs30;
	ld.const.f32 	%f85, [d_filter+16];
	fma.rn.f32 	%f132, %f85, %f84, %f131;
	bra.uni 	$L__BB0_71;
$L__BB0_70:
	add.f32 	%f132, %f131, 0f00000000;
$L__BB0_71:
	add.s32 	%r26, %r34, -1;
	setp.ge.u32 	%p96, %r26, %r29;
	or.pred  	%p97, %p2, %p96;
	@%p97 bra 	$L__BB0_73;
	ld.shared.u8 	%rs31, [%r11+-69];
	cvt.rn.f32.u16 	%f86, %rs31;
	ld.const.f32 	%f87, [d_filter+20];
	fma.rn.f32 	%f133, %f87, %f86, %f132;
	bra.uni 	$L__BB0_74;
$L__BB0_73:
	add.f32 	%f133, %f132, 0f00000000;
$L__BB0_74:
	setp.ge.u32 	%p98, %r26, %r29;
	or.pred  	%p99, %p3, %p98;
	@%p99 bra 	$L__BB0_76;
	ld.shared.u8 	%rs32, [%r11+-68];
	cvt.rn.f32.u16 	%f88, %rs32;
	ld.const.f32 	%f89, [d_filter+24];
	fma.rn.f32 	%f134, %f89, %f88, %f133;
	bra.uni 	$L__BB0_77;
$L__BB0_76:
	add.f32 	%f134, %f133, 0f00000000;
$L__BB0_77:
	setp.ge.u32 	%p100, %r26, %r29;
	setp.lt.s32 	%p101, %r4, 0;
	or.pred  	%p102, %p101, %p100;
	@%p102 bra 	$L__BB0_79;
	ld.shared.u8 	%rs33, [%r11+-67];
	cvt.rn.f32.u16 	%f90, %rs33;
	ld.const.f32 	%f91, [d_filter+28];
	fma.rn.f32 	%f135, %f91, %f90, %f134;
	bra.uni 	$L__BB0_80;
$L__BB0_79:
	add.f32 	%f135, %f134, 0f00000000;
$L__BB0_80:
	setp.ge.u32 	%p103, %r26, %r29;
	or.pred  	%p104, %p4, %p103;
	@%p104 bra 	$L__BB0_82;
	ld.shared.u8 	%rs34, [%r11+-66];
	cvt.rn.f32.u16 	%f92, %rs34;
	ld.const.f32 	%f93, [d_filter+32];
	fma.rn.f32 	%f136, %f93, %f92, %f135;
	bra.uni 	$L__BB0_83;
$L__BB0_82:
	add.f32 	%f136, %f135, 0f00000000;
$L__BB0_83:
	setp.ge.u32 	%p105, %r26, %r29;
	or.pred  	%p106, %p5, %p105;
	@%p106 bra 	$L__BB0_85;
	ld.shared.u8 	%rs35, [%r11+-65];
	cvt.rn.f32.u16 	%f94, %rs35;
	ld.const.f32 	%f95, [d_filter+36];
	fma.rn.f32 	%f137, %f95, %f94, %f136;
	bra.uni 	$L__BB0_86;
$L__BB0_85:
	add.f32 	%f137, %f136, 0f00000000;
$L__BB0_86:
	@%p2 bra 	$L__BB0_88;
	ld.shared.u8 	%rs36, [%r11];
	cvt.rn.f32.u16 	%f96, %rs36;
	ld.const.f32 	%f97, [d_filter+40];
	fma.rn.f32 	%f138, %f97, %f96, %f137;
	bra.uni 	$L__BB0_89;
$L__BB0_88:
	add.f32 	%f138, %f137, 0f00000000;
$L__BB0_89:
	@%p3 bra 	$L__BB0_91;
	ld.shared.u8 	%rs37, [%r11+1];
	cvt.rn.f32.u16 	%f98, %rs37;
	ld.const.f32 	%f99, [d_filter+44];
	fma.rn.f32 	%f139, %f99, %f98, %f138;
	bra.uni 	$L__BB0_92;
$L__BB0_91:
	add.f32 	%f139, %f138, 0f00000000;
$L__BB0_92:
	setp.lt.s32 	%p107, %r4, 0;
	@%p107 bra 	$L__BB0_94;
	ld.shared.u8 	%rs38, [%r11+2];
	cvt.rn.f32.u16 	%f100, %rs38;
	ld.const.f32 	%f101, [d_filter+48];
	fma.rn.f32 	%f140, %f101, %f100, %f139;
	bra.uni 	$L__BB0_95;
$L__BB0_94:
	add.f32 	%f140, %f139, 0f00000000;
$L__BB0_95:
	@%p4 bra 	$L__BB0_97;
	ld.shared.u8 	%rs39, [%r11+3];
	cvt.rn.f32.u16 	%f102, %rs39;
	ld.const.f32 	%f103, [d_filter+52];
	fma.rn.f32 	%f141, %f103, %f102, %f140;
	bra.uni 	$L__BB0_98;
$L__BB0_97:
	add.f32 	%f141, %f140, 0f00000000;
$L__BB0_98:
	@%p5 bra 	$L__BB0_100;
	ld.shared.u8 	%rs40, [%r11+4];
	cvt.rn.f32.u16 	%f104, %rs40;
	ld.const.f32 	%f105, [d_filter+56];
	fma.rn.f32 	%f142, %f105, %f104, %f141;
	bra.uni 	$L__BB0_101;
$L__BB0_100:
	add.f32 	%f142, %f141, 0f00000000;
$L__BB0_101:
	add.s32 	%r27, %r34, 1;
	setp.ge.u32 	%p108, %r27, %r29;
	or.pred  	%p109, %p2, %p108;
	@%p109 bra 	$L__BB0_103;
	ld.shared.u8 	%rs41, [%r11+69];
	cvt.rn.f32.u16 	%f106, %rs41;
	ld.const.f32 	%f107, [d_filter+60];
	fma.rn.f32 	%f143, %f107, %f106, %f142;
	bra.uni 	$L__BB0_104;
$L__BB0_103:
	add.f32 	%f143, %f142, 0f00000000;
$L__BB0_104:
	setp.ge.u32 	%p110, %r27, %r29;
	or.pred  	%p111, %p3, %p110;
	@%p111 bra 	$L__BB0_106;
	ld.shared.u8 	%rs42, [%r11+70];
	cvt.rn.f32.u16 	%f108, %rs42;
	ld.const.f32 	%f109, [d_filter+64];
	fma.rn.f32 	%f144, %f109, %f108, %f143;
	bra.uni 	$L__BB0_107;
$L__BB0_106:
	add.f32 	%f144, %f143, 0f00000000;
$L__BB0_107:
	setp.ge.u32 	%p112, %r27, %r29;
	setp.lt.s32 	%p113, %r4, 0;
	or.pred  	%p114, %p113, %p112;
	@%p114 bra 	$L__BB0_109;
	ld.shared.u8 	%rs43, [%r11+71];
	cvt.rn.f32.u16 	%f110, %rs43;
	ld.const.f32 	%f111, [d_filter+68];
	fma.rn.f32 	%f145, %f111, %f110, %f144;
	bra.uni 	$L__BB0_110;
$L__BB0_109:
	add.f32 	%f145, %f144, 0f00000000;
$L__BB0_110:
	setp.ge.u32 	%p115, %r27, %r29;
	or.pred  	%p116, %p4, %p115;
	@%p116 bra 	$L__BB0_112;
	ld.shared.u8 	%rs44, [%r11+72];
	cvt.rn.f32.u16 	%f112, %rs44;
	ld.const.f32 	%f113, [d_filter+72];
	fma.rn.f32 	%f146, %f113, %f112, %f145;
	bra.uni 	$L__BB0_113;
$L__BB0_112:
	add.f32 	%f146, %f145, 0f00000000;
$L__BB0_113:
	setp.ge.u32 	%p117, %r27, %r29;
	or.pred  	%p118, %p5, %p117;
	@%p118 bra 	$L__BB0_115;
	ld.shared.u8 	%rs45, [%r11+73];
	cvt.rn.f32.u16 	%f114, %rs45;
	ld.const.f32 	%f115, [d_filter+76];
	fma.rn.f32 	%f147, %f115, %f114, %f146;
	bra.uni 	$L__BB0_116;
$L__BB0_115:
	add.f32 	%f147, %f146, 0f00000000;
$L__BB0_116:
	add.s32 	%r28, %r34, 2;
	setp.ge.u32 	%p119, %r28, %r29;
	or.pred  	%p120, %p2, %p119;
	@%p120 bra 	$L__BB0_118;
	ld.shared.u8 	%rs46, [%r11+138];
	cvt.rn.f32.u16 	%f116, %rs46;
	ld.const.f32 	%f117, [d_filter+80];
	fma.rn.f32 	%f148, %f117, %f116, %f147;
	bra.uni 	$L__BB0_119;
$L__BB0_118:
	add.f32 	%f148, %f147, 0f00000000;
$L__BB0_119:
	setp.ge.u32 	%p121, %r28, %r29;
	or.pred  	%p122, %p3, %p121;
	@%p122 bra 	$L__BB0_121;
	ld.shared.u8 	%rs47, [%r11+139];
	cvt.rn.f32.u16 	%f118, %rs47;
	ld.const.f32 	%f119, [d_filter+84];
	fma.rn.f32 	%f149, %f119, %f118, %f148;
	bra.uni 	$L__BB0_122;
$L__BB0_121:
	add.f32 	%f149, %f148, 0f00000000;
$L__BB0_122:
	setp.ge.u32 	%p123, %r28, %r29;
	setp.lt.s32 	%p124, %r4, 0;
	or.pred  	%p125, %p124, %p123;
	@%p125 bra 	$L__BB0_124;
	ld.shared.u8 	%rs48, [%r11+140];
	cvt.rn.f32.u16 	%f120, %rs48;
	ld.const.f32 	%f121, [d_filter+88];
	fma.rn.f32 	%f150, %f121, %f120, %f149;
	bra.uni 	$L__BB0_125;
$L__BB0_124:
	add.f32 	%f150, %f149, 0f00000000;
$L__BB0_125:
	setp.ge.u32 	%p126, %r28, %r29;
	or.pred  	%p127, %p4, %p126;
	@%p127 bra 	$L__BB0_127;
	ld.shared.u8 	%rs49, [%r11+141];
	cvt.rn.f32.u16 	%f122, %rs49;
	ld.const.f32 	%f123, [d_filter+92];
	fma.rn.f32 	%f151, %f123, %f122, %f150;
	bra.uni 	$L__BB0_128;
$L__BB0_127:
	add.f32 	%f151, %f150, 0f00000000;
$L__BB0_128:
	setp.ge.u32 	%p128, %r28, %r29;
	or.pred  	%p129, %p5, %p128;
	@%p129 bra 	$L__BB0_130;
	ld.shared.u8 	%rs50, [%r11+142];
	cvt.rn.f32.u16 	%f124, %rs50;
	ld.const.f32 	%f125, [d_filter+96];
	fma.rn.f32 	%f152, %f125, %f124, %f151;
	bra.uni 	$L__BB0_131;
$L__BB0_130:
	add.f32 	%f152, %f151, 0f00000000;
$L__BB0_131:
	min.f32 	%f126, %f152, 0f437F0000;
	max.f32 	%f127, %f126, 0f00000000;
	cvt.rzi.u32.f32 	%r53, %f127;
	cvta.to.global.u64 	%rd39, %rd13;
	add.s64 	%rd40, %rd39, %rd15;
	st.global.u8 	[%rd40], %r53;
$L__BB0_132:
	ret;

}
	// .globl	_Z10box_filterPKhPh
.visible .entry _Z10box_filterPKhPh(
	.param .u64 .ptr .align 1 _Z10box_filterPKhPh_param_0,
	.param .u64 .ptr .align 1 _Z10box_filterPKhPh_param_1
)
{
	.reg .pred 	%p<60>;
	.reg .b16 	%rs<26>;
	.reg .b32 	%r<32>;
	.reg .b32 	%f<153>;
	.reg .b64 	%rd<33>;

	ld.param.u64 	%rd9, [_Z10box_filterPKhPh_param_0];
	ld.param.u64 	%rd8, [_Z10box_filterPKhPh_param_1];
	cvta.to.global.u64 	%rd1, %rd9;
	ld.const.u32 	%r14, [d_size];
	ld.const.u32 	%r2, [d_size+4];
	mov.u32 	%r15, %ctaid.x;
	mov.u32 	%r16, %ntid.x;
	mov.u32 	%r17, %tid.x;
	mad.lo.s32 	%r3, %r15, %r16, %r17;
	mov.u32 	%r18, %ctaid.y;
	mov.u32 	%r19, %ntid.y;
	mov.u32 	%r20, %tid.y;
	mad.lo.s32 	%r21, %r18, %r19, %r20;
	mul.lo.s32 	%r5, %r2, %r21;
	add.s32 	%r6, %r5, %r3;
	setp.ge.s32 	%p6, %r3, %r2;
	setp.ge.s32 	%p7, %r21, %r14;
	or.pred  	%p8, %p6, %p7;
	@%p8 bra 	$L__BB1_76;
	add.s32 	%r22, %r21, -2;
	setp.ge.s32 	%p9, %r22, %r14;
	setp.lt.u32 	%p10, %r21, 2;
	or.pred  	%p1, %p9, %p10;
	mul.lo.s32 	%r7, %r2, %r22;
	add.s32 	%r23, %r3, -2;
	setp.ge.s32 	%p12, %r23, %r2;
	setp.lt.s32 	%p13, %r3, 2;
	or.pred  	%p2, %p12, %p13;
	or.pred  	%p14, %p2, %p1;
	cvt.s64.s32 	%rd10, %r7;
	cvt.s64.s32 	%rd2, %r3;
	add.s64 	%rd11, %rd2, %rd10;
	add.s64 	%rd3, %rd1, %rd11;
	mov.f32 	%f128, 0f00000000;
	@%p14 bra 	$L__BB1_3;
	ld.global.u8 	%rs1, [%rd3+-2];
	cvt.rn.f32.u16 	%f76, %rs1;
	ld.const.f32 	%f77, [d_filter];
	fma.rn.f32 	%f128, %f77, %f76, 0f00000000;
$L__BB1_3:
	setp.gt.s32 	%p15, %r3, %r2;
	setp.lt.s32 	%p16, %r3, 1;
	or.pred  	%p3, %p15, %p16;
	or.pred  	%p17, %p3, %p1;
	@%p17 bra 	$L__BB1_5;
	ld.global.u8 	%rs2, [%rd3+-1];
	cvt.rn.f32.u16 	%f78, %rs2;
	ld.const.f32 	%f79, [d_filter+4];
	fma.rn.f32 	%f129, %f79, %f78, %f128;
	bra.uni 	$L__BB1_6;
$L__BB1_5:
	add.f32 	%f129, %f128, 0f00000000;
$L__BB1_6:
	setp.lt.s32 	%p18, %r3, 0;
	or.pred  	%p19, %p18, %p1;
	@%p19 bra 	$L__BB1_8;
	add.s32 	%r24, %r3, %r7;
	cvt.s64.s32 	%rd12, %r24;
	add.s64 	%rd13, %rd1, %rd12;
	ld.global.u8 	%rs3, [%rd13];
	cvt.rn.f32.u16 	%f80, %rs3;
	ld.const.f32 	%f81, [d_filter+8];
	fma.rn.f32 	%f130, %f81, %f80, %f129;
	bra.uni 	$L__BB1_9;
$L__BB1_8:
	add.f32 	%f130, %f129, 0f00000000;
$L__BB1_9:
	add.s32 	%r25, %r3, 1;
	setp.ge.s32 	%p20, %r25, %r2;
	setp.lt.s32 	%p21, %r3, -1;
	or.pred  	%p4, %p20, %p21;
	or.pred  	%p22, %p4, %p1;
	@%p22 bra 	$L__BB1_11;
	ld.global.u8 	%rs4, [%rd3+1];
	cvt.rn.f32.u16 	%f82, %rs4;
	ld.const.f32 	%f83, [d_filter+12];
	fma.rn.f32 	%f131, %f83, %f82, %f130;
	bra.uni 	$L__BB1_12;
$L__BB1_11:
	add.f32 	%f131, %f130, 0f00000000;
$L__BB1_12:
	add.s32 	%r26, %r3, 2;
	setp.ge.s32 	%p23, %r26, %r2;
	setp.lt.s32 	%p24, %r3, -2;
	or.pred  	%p5, %p23, %p24;
	or.pred  	%p25, %p5, %p1;
	@%p25 bra 	$L__BB1_14;
	ld.global.u8 	%rs5, [%rd3+2];
	cvt.rn.f32.u16 	%f84, %rs5;
	ld.const.f32 	%f85, [d_filter+16];
	fma.rn.f32 	%f132, %f85, %f84, %f131;
	bra.uni 	$L__BB1_15;
$L__BB1_14:
	add.f32 	%f132, %f131, 0f00000000;
$L__BB1_15:
	add.s32 	%r8, %r21, -1;
	setp.ge.u32 	%p26, %r8, %r14;
	add.s32 	%r9, %r7, %r2;
	or.pred  	%p27, %p2, %p26;
	cvt.s64.s32 	%rd14, %r9;
	add.s64 	%rd15, %rd2, %rd14;
	add.s64 	%rd4, %rd1, %rd15;
	@%p27 bra 	$L__BB1_17;
	ld.global.u8 	%rs6, [%rd4+-2];
	cvt.rn.f32.u16 	%f86, %rs6;
	ld.const.f32 	%f87, [d_filter+20];
	fma.rn.f32 	%f133, %f87, %f86, %f132;
	bra.uni 	$L__BB1_18;
$L__BB1_17:
	add.f32 	%f133, %f132, 0f00000000;
$L__BB1_18:
	setp.ge.u32 	%p28, %r8, %r14;
	or.pred  	%p29, %p3, %p28;
	@%p29 bra 	$L__BB1_20;
	ld.global.u8 	%rs7, [%rd4+-1];
	cvt.rn.f32.u16 	%f88, %rs7;
	ld.const.f32 	%f89, [d_filter+24];
	fma.rn.f32 	%f134, %f89, %f88, %f133;
	bra.uni 	$L__BB1_21;
$L__BB1_20:
	add.f32 	%f134, %f133, 0f00000000;
$L__BB1_21:
	setp.ge.u32 	%p30, %r8, %r14;
	setp.lt.s32 	%p31, %r3, 0;
	or.pred  	%p32, %p31, %p30;
	@%p32 bra 	$L__BB1_23;
	add.s32 	%r27, %r3, %r9;
	cvt.s64.s32 	%rd16, %r27;
	add.s64 	%rd17, %rd1, %rd16;
	ld.global.u8 	%rs8, [%rd17];
	cvt.rn.f32.u16 	%f90, %rs8;
	ld.const.f32 	%f91, [d_filter+28];
	fma.rn.f32 	%f135, %f91, %f90, %f134;
	bra.uni 	$L__BB1_24;
$L__BB1_23:
	add.f32 	%f135, %f134, 0f00000000;
$L__BB1_24:
	setp.ge.u32 	%p33, %r8, %r14;
	or.pred  	%p34, %p4, %p33;
	@%p34 bra 	$L__BB1_26;
	ld.global.u8 	%rs9, [%rd4+1];
	cvt.rn.f32.u16 	%f92, %rs9;
	ld.const.f32 	%f93, [d_filter+32];
	fma.rn.f32 	%f136, %f93, %f92, %f135;
	bra.uni 	$L__BB1_27;
$L__BB1_26:
	add.f32 	%f136, %f135, 0f00000000;
$L__BB1_27:
	setp.ge.u32 	%p35, %r8, %r14;
	or.pred  	%p36, %p5, %p35;
	@%p36 bra 	$L__BB1_29;
	ld.global.u8 	%rs10, [%rd4+2];
	cvt.rn.f32.u16 	%f94, %rs10;
	ld.const.f32 	%f95, [d_filter+36];
	fma.rn.f32 	%f137, %f95, %f94, %f136;
	bra.uni 	$L__BB1_30;
$L__BB1_29:
	add.f32 	%f137, %f136, 0f00000000;
$L__BB1_30:
	cvt.s64.s32 	%rd18, %r5;
	add.s64 	%rd19, %rd2, %rd18;
	add.s64 	%rd5, %rd1, %rd19;
	@%p2 bra 	$L__BB1_32;
	ld.global.u8 	%rs11, [%rd5+-2];
	cvt.rn.f32.u16 	%f96, %rs11;
	ld.const.f32 	%f97, [d_filter+40];
	fma.rn.f32 	%f138, %f97, %f96, %f137;
	bra.uni 	$L__BB1_33;
$L__BB1_32:
	add.f32 	%f138, %f137, 0f00000000;
$L__BB1_33:
	@%p3 bra 	$L__BB1_35;
	ld.global.u8 	%rs12, [%rd5+-1];
	cvt.rn.f32.u16 	%f98, %rs12;
	ld.const.f32 	%f99, [d_filter+44];
	fma.rn.f32 	%f139, %f99, %f98, %f138;
	bra.uni 	$L__BB1_36;
$L__BB1_35:
	add.f32 	%f139, %f138, 0f00000000;
$L__BB1_36:
	setp.lt.s32 	%p37, %r3, 0;
	@%p37 bra 	$L__BB1_38;
	cvt.s64.s32 	%rd20, %r6;
	add.s64 	%rd21, %rd1, %rd20;
	ld.global.u8 	%rs13, [%rd21];
	cvt.rn.f32.u16 	%f100, %rs13;
	ld.const.f32 	%f101, [d_filter+48];
	fma.rn.f32 	%f140, %f101, %f100, %f139;
	bra.uni 	$L__BB1_39;
$L__BB1_38:
	add.f32 	%f140, %f139, 0f00000000;
$L__BB1_39:
	@%p4 bra 	$L__BB1_41;
	ld.global.u8 	%rs14, [%rd5+1];
	cvt.rn.f32.u16 	%f102, %rs14;
	ld.const.f32 	%f103, [d_filter+52];
	fma.rn.f32 	%f141, %f103, %f102, %f140;
	bra.uni 	$L__BB1_42;
$L__BB1_41:
	add.f32 	%f141, %f140, 0f00000000;
$L__BB1_42:
	@%p5 bra 	$L__BB1_44;
	ld.global.u8 	%rs15, [%rd5+2];
	cvt.rn.f32.u16 	%f104, %rs15;
	ld.const.f32 	%f105, [d_filter+56];
	fma.rn.f32 	%f142, %f105, %f104, %f141;
	bra.uni 	$L__BB1_45;
$L__BB1_44:
	add.f32 	%f142, %f141, 0f00000000;
$L__BB1_45:
	add.s32 	%r10, %r21, 1;
	setp.ge.u32 	%p38, %r10, %r14;
	shl.b32 	%r28, %r2, 1;
	add.s32 	%r11, %r9, %r28;
	or.pred  	%p39, %p2, %p38;
	cvt.s64.s32 	%rd22, %r11;
	add.s64 	%rd23, %rd2, %rd22;
	add.s64 	%rd6, %rd1, %rd23;
	@%p39 bra 	$L__BB1_47;
	ld.global.u8 	%rs16, [%rd6+-2];
	cvt.rn.f32.u16 	%f106, %rs16;
	ld.const.f32 	%f107, [d_filter+60];
	fma.rn.f32 	%f143, %f107, %f106, %f142;
	bra.uni 	$L__BB1_48;
$L__BB1_47:
	add.f32 	%f143, %f142, 0f00000000;
$L__BB1_48:
	setp.ge.u32 	%p40, %r10, %r14;
	or.pred  	%p41, %p3, %p40;
	@%p41 bra 	$L__BB1_50;
	ld.global.u8 	%rs17, [%rd6+-1];
	cvt.rn.f32.u16 	%f108, %rs17;
	ld.const.f32 	%f109, [d_filter+64];
	fma.rn.f32 	%f144, %f109, %f108, %f143;
	bra.uni 	$L__BB1_51;
$L__BB1_50:
	add.f32 	%f144, %f143, 0f00000000;
$L__BB1_51:
	setp.ge.u32 	%p42, %r10, %r14;
	setp.lt.s32 	%p43, %r3, 0;
	or.pred  	%p44, %p43, %p42;
	@%p44 bra 	$L__BB1_53;
	add.s32 	%r29, %r6, %r2;
	cvt.s64.s32 	%rd24, %r29;
	add.s64 	%rd25, %rd1, %rd24;
	ld.global.u8 	%rs18, [%rd25];
	cvt.rn.f32.u16 	%f110, %rs18;
	ld.const.f32 	%f111, [d_filter+68];
	fma.rn.f32 	%f145, %f111, %f110, %f144;
	bra.uni 	$L__BB1_54;
$L__BB1_53:
	add.f32 	%f145, %f144, 0f00000000;
$L__BB1_54:
	setp.ge.u32 	%p45, %r10, %r14;
	or.pred  	%p46, %p4, %p45;
	@%p46 bra 	$L__BB1_56;
	ld.global.u8 	%rs19, [%rd6+1];
	cvt.rn.f32.u16 	%f112, %rs19;
	ld.const.f32 	%f113, [d_filter+72];
	fma.rn.f32 	%f146, %f113, %f112, %f145;
	bra.uni 	$L__BB1_57;
$L__BB1_56:
	add.f32 	%f146, %f145, 0f00000000;
$L__BB1_57:
	setp.ge.u32 	%p47, %r10, %r14;
	or.pred  	%p48, %p5, %p47;
	@%p48 bra 	$L__BB1_59;
	ld.global.u8 	%rs20, [%rd6+2];
	cvt.rn.f32.u16 	%f114, %rs20;
	ld.const.f32 	%f115, [d_filter+76];
	fma.rn.f32 	%f147, %f115, %f114, %f146;
	bra.uni 	$L__BB1_60;
$L__BB1_59:
	add.f32 	%f147, %f146, 0f00000000;
$L__BB1_60:
	add.s32 	%r12, %r21, 2;
	setp.ge.u32 	%p49, %r12, %r14;
	add.s32 	%r13, %r11, %r2;
	or.pred  	%p50, %p2, %p49;
	cvt.s64.s32 	%rd26, %r13;
	add.s64 	%rd27, %rd2, %rd26;
	add.s64 	%rd7, %rd1, %rd27;
	@%p50 bra 	$L__BB1_62;
	ld.global.u8 	%rs21, [%rd7+-2];
	cvt.rn.f32.u16 	%f116, %rs21;
	ld.const.f32 	%f117, [d_filter+80];
	fma.rn.f32 	%f148, %f117, %f116, %f147;
	bra.uni 	$L__BB1_63;
$L__BB1_62:
	add.f32 	%f148, %f147, 0f00000000;
$L__BB1_63:
	setp.ge.u32 	%p51, %r12, %r14;
	or.pred  	%p52, %p3, %p51;
	@%p52 bra 	$L__BB1_65;
	ld.global.u8 	%rs22, [%rd7+-1];
	cvt.rn.f32.u16 	%f118, %rs22;
	ld.const.f32 	%f119, [d_filter+84];
	fma.rn.f32 	%f149, %f119, %f118, %f148;
	bra.uni 	$L__BB1_66;
$L__BB1_65:
	add.f32 	%f149, %f148, 0f00000000;
$L__BB1_66:
	setp.ge.u32 	%p53, %r12, %r14;
	setp.lt.s32 	%p54, %r3, 0;
	or.pred  	%p55, %p54, %p53;
	@%p55 bra 	$L__BB1_68;
	add.s32 	%r30, %r3, %r13;
	cvt.s64.s32 	%rd28, %r30;
	add.s64 	%rd29, %rd1, %rd28;
	ld.global.u8 	%rs23, [%rd29];
	cvt.rn.f32.u16 	%f120, %rs23;
	ld.const.f32 	%f121, [d_filter+88];
	fma.rn.f32 	%f150, %f121, %f120, %f149;
	bra.uni 	$L__BB1_69;
$L__BB1_68:
	add.f32 	%f150, %f149, 0f00000000;
$L__BB1_69:
	setp.ge.u32 	%p56, %r12, %r14;
	or.pred  	%p57, %p4, %p56;
	@%p57 bra 	$L__BB1_71;
	ld.global.u8 	%rs24, [%rd7+1];
	cvt.rn.f32.u16 	%f122, %rs24;
	ld.const.f32 	%f123, [d_filter+92];
	fma.rn.f32 	%f151, %f123, %f122, %f150;
	bra.uni 	$L__BB1_72;
$L__BB1_71:
	add.f32 	%f151, %f150, 0f00000000;
$L__BB1_72:
	setp.ge.u32 	%p58, %r12, %r14;
	or.pred  	%p59, %p5, %p58;
	@%p59 bra 	$L__BB1_74;
	ld.global.u8 	%rs25, [%rd7+2];
	cvt.rn.f32.u16 	%f124, %rs25;
	ld.const.f32 	%f125, [d_filter+96];
	fma.rn.f32 	%f152, %f125, %f124, %f151;
	bra.uni 	$L__BB1_75;
$L__BB1_74:
	add.f32 	%f152, %f151, 0f00000000;
$L__BB1_75:
	min.f32 	%f126, %f152, 0f437F0000;
	max.f32 	%f127, %f126, 0f00000000;
	cvt.rzi.u32.f32 	%r31, %f127;
	cvt.s64.s32 	%rd30, %r6;
	cvta.to.global.u64 	%rd31, %rd8;
	add.s64 	%rd32, %rd31, %rd30;
	st.global.u8 	[%rd32], %r31;
$L__BB1_76:
	ret;

}
	// .globl	_Z16separateChannelsPK6uchar4PhS2_S2_
.visible .entry _Z16separateChannelsPK6uchar4PhS2_S2_(
	.param .u64 .ptr .align 1 _Z16separateChannelsPK6uchar4PhS2_S2__param_0,
	.param .u64 .ptr .align 1 _Z16separateChannelsPK6uchar4PhS2_S2__param_1,
	.param .u64 .ptr .align 1 _Z16separateChannelsPK6uchar4PhS2_S2__param_2,
	.param .u64 .ptr .align 1 _Z16separateChannelsPK6uchar4PhS2_S2__param_3
)
{
	.reg .pred 	%p<4>;
	.reg .b32 	%r<18>;
	.reg .b64 	%rd<15>;

	ld.param.u64 	%rd1, [_Z16separateChannelsPK6uchar4PhS2_S2__param_0];
	ld.param.u64 	%rd2, [_Z16separateChannelsPK6uchar4PhS2_S2__param_1];
	ld.param.u64 	%rd3, [_Z16separateChannelsPK6uchar4PhS2_S2__param_2];
	ld.param.u64 	%rd4, [_Z16separateChannelsPK6uchar4PhS2_S2__param_3];
	ld.const.u32 	%r2, [d_size];
	ld.const.u32 	%r4, [d_size+4];
	mov.u32 	%r5, %ctaid.x;
	mov.u32 	%r6, %ntid.x;
	mov.u32 	%r7, %tid.x;
	mad.lo.s32 	%r8, %r5, %r6, %r7;
	mov.u32 	%r9, %ctaid.y;
	mov.u32 	%r10, %ntid.y;
	mov.u32 	%r11, %tid.y;
	mad.lo.s32 	%r12, %r9, %r10, %r11;
	mad.lo.s32 	%r1, %r4, %r12, %r8;
	setp.ge.s32 	%p1, %r8, %r4;
	setp.ge.s32 	%p2, %r12, %r2;
	or.pred  	%p3, %p1, %p2;
	@%p3 bra 	$L__BB2_2;
	cvta.to.global.u64 	%rd5, %rd1;
	cvta.to.global.u64 	%rd6, %rd2;
	cvta.to.global.u64 	%rd7, %rd3;
	cvta.to.global.u64 	%rd8, %rd4;
	cvt.s64.s32 	%rd9, %r1;
	mul.wide.s32 	%rd10, %r1, 4;
	add.s64 	%rd11, %rd5, %rd10;
	.pragma "used_bytes_mask 7";
	ld.global.u32 	%r14, [%rd11];
	bfe.u32 	%r15, %r14, 0, 8;
	bfe.u32 	%r16, %r14, 8, 8;
	bfe.u32 	%r17, %r14, 16, 8;
	add.s64 	%rd12, %rd6, %rd9;
	st.global.u8 	[%rd12], %r15;
	add.s64 	%rd13, %rd7, %rd9;
	st.global.u8 	[%rd13], %r16;
	add.s64 	%rd14, %rd8, %rd9;
	st.global.u8 	[%rd14], %r17;
$L__BB2_2:
	ret;

}
	// .globl	_Z17recombineChannelsPKhS0_S0_P6uchar4
.visible .entry _Z17recombineChannelsPKhS0_S0_P6uchar4(
	.param .u64 .ptr .align 1 _Z17recombineChannelsPKhS0_S0_P6uchar4_param_0,
	.param .u64 .ptr .align 1 _Z17recombineChannelsPKhS0_S0_P6uchar4_param_1,
	.param .u64 .ptr .align 1 _Z17recombineChannelsPKhS0_S0_P6uchar4_param_2,
	.param .u64 .ptr .align 1 _Z17recombineChannelsPKhS0_S0_P6uchar4_param_3
)
{
	.reg .pred 	%p<4>;
	.reg .b32 	%r<20>;
	.reg .b64 	%rd<15>;

	ld.param.u64 	%rd1, [_Z17recombineChannelsPKhS0_S0_P6uchar4_param_0];
	ld.param.u64 	%rd2, [_Z17recombineChannelsPKhS0_S0_P6uchar4_param_1];
	ld.param.u64 	%rd3, [_Z17recombineChannelsPKhS0_S0_P6uchar4_param_2];
	ld.param.u64 	%rd4, [_Z17recombineChannelsPKhS0_S0_P6uchar4_param_3];
	ld.const.u32 	%r2, [d_size];
	ld.const.u32 	%r4, [d_size+4];
	mov.u32 	%r5, %ctaid.x;
	mov.u32 	%r6, %ntid.x;
	mov.u32 	%r7, %tid.x;
	mad.lo.s32 	%r8, %r5, %r6, %r7;
	mov.u32 	%r9, %ctaid.y;
	mov.u32 	%r10, %ntid.y;
	mov.u32 	%r11, %tid.y;
	mad.lo.s32 	%r12, %r9, %r10, %r11;
	mad.lo.s32 	%r1, %r4, %r12, %r8;
	setp.ge.s32 	%p1, %r8, %r4;
	setp.ge.s32 	%p2, %r12, %r2;
	or.pred  	%p3, %p1, %p2;
	@%p3 bra 	$L__BB3_2;
	cvta.to.global.u64 	%rd5, %rd1;
	cvta.to.global.u64 	%rd6, %rd2;
	cvta.to.global.u64 	%rd7, %rd3;
	cvta.to.global.u64 	%rd8, %rd4;
	cvt.s64.s32 	%rd9, %r1;
	add.s64 	%rd10, %rd5, %rd9;
	add.s64 	%rd11, %rd6, %rd9;
	add.s64 	%rd12, %rd7, %rd9;
	mul.wide.s32 	%rd13, %r1, 4;
	add.s64 	%rd14, %rd8, %rd13;
	ld.global.u8 	%r14, [%rd11];
	ld.global.u8 	%r15, [%rd10];
	prmt.b32 	%r16, %r15, %r14, 0x3340U;
	ld.global.u8 	%r17, [%rd12];
	prmt.b32 	%r18, %r17, 65535, 0x3340U;
	prmt.b32 	%r19, %r16, %r18, 0x5410U;
	st.global.u32 	[%rd14], %r19;
$L__BB3_2:
	ret;

}


// ===== COMPILED SASS (sm_100) =====

	.target	sm_100

	.elftype	@"ET_EXEC"


//--------------------- .note.nv.tkinfo           --------------------------
	.section	.note.nv.tkinfo,"",@"SHT_NOTE"
	.sectionflags	@"SHF_NOTE_NV_TKINFO"
	.tkinfo
        /*0018*/ 	.word	0x00000002
        /*0030*/ 	.string	""
        /*0030*/ 	.string	"ptxas"
        /*0030*/ 	.string	"Cuda compilation tools, release 13.0, V13.0.88"
        /*0030*/ 	.string	"Build cuda_13.0.r13.0/compiler.36424714_0"
        /*0030*/ 	.string	"-arch sm_100 -m 64 "



//--------------------- .note.nv.cuinfo           --------------------------
	.section	.note.nv.cuinfo,"",@"SHT_NOTE"
	.sectionflags	@"SHF_NOTE_NV_CUINFO"
        /*0018*/ 	.short	0x0002
        /*001a*/ 	.short	0x0064
        /*001c*/ 	.short	0x0082
	.zero		2


//--------------------- .nv.info                  --------------------------
	.section	.nv.info,"",@"SHT_CUDA_INFO"
	.align	4


	//----- nvinfo : EIATTR_REGCOUNT
	.align		4
        /*0000*/ 	.byte	0x04, 0x2f
        /*0002*/ 	.short	(.L_5 - .L_4)
	.align		4
.L_4:
        /*0004*/ 	.word	index@(_Z21box_filter_shared_memPKhPh)
        /*0008*/ 	.word	0x0000001f


	//----- nvinfo : EIATTR_FRAME_SIZE
	.align		4
.L_5:
        /*000c*/ 	.byte	0x04, 0x11
        /*000e*/ 	.short	(.L_7 - .L_6)
	.align		4
.L_6:
        /*0010*/ 	.word	index@(_Z21box_filter_shared_memPKhPh)
        /*0014*/ 	.word	0x00000000


	//----- nvinfo : EIATTR_REGCOUNT
	.align		4
.L_7:
        /*0018*/ 	.byte	0x04, 0x2f
        /*001a*/ 	.short	(.L_9 - .L_8)
	.align		4
.L_8:
        /*001c*/ 	.word	index@(_Z10box_filterPKhPh)
        /*0020*/ 	.word	0x00000017


	//----- nvinfo : EIATTR_FRAME_SIZE
	.align		4
.L_9:
        /*0024*/ 	.byte	0x04, 0x11
        /*0026*/ 	.short	(.L_11 - .L_10)
	.align		4
.L_10:
        /*0028*/ 	.word	index@(_Z10box_filterPKhPh)
        /*002c*/ 	.word	0x00000000


	//----- nvinfo : EIATTR_REGCOUNT
	.align		4
.L_11:
        /*0030*/ 	.byte	0x04, 0x2f
        /*0032*/ 	.short	(.L_13 - .L_12)
	.align		4
.L_12:
        /*0034*/ 	.word	index@(_Z16separateChannelsPK6uchar4PhS2_S2_)
        /*0038*/ 	.word	0x00000010


	//----- nvinfo : EIATTR_FRAME_SIZE
	.align		4
.L_13:
        /*003c*/ 	.byte	0x04, 0x11
        /*003e*/ 	.short	(.L_15 - .L_14)
	.align		4
.L_14:
        /*0040*/ 	.word	index@(_Z16separateChannelsPK6uchar4PhS2_S2_)
        /*0044*/ 	.word	0x00000000


	//----- nvinfo : EIATTR_REGCOUNT
	.align		4
.L_15:
        /*0048*/ 	.byte	0x04, 0x2f
        /*004a*/ 	.short	(.L_17 - .L_16)
	.align		4
.L_16:
        /*004c*/ 	.word	index@(_Z17recombineChannelsPKhS0_S0_P6uchar4)
        /*0050*/ 	.word	0x00000010


	//----- nvinfo : EIATTR_FRAME_SIZE
	.align		4
.L_17:
        /*0054*/ 	.byte	0x04, 0x11
        /*0056*/ 	.short	(.L_19 - .L_18)
	.align		4
.L_18:
        /*0058*/ 	.word	index@(_Z17recombineChannelsPKhS0_S0_P6uchar4)
        /*005c*/ 	.word	0x00000000


	//----- nvinfo : EIATTR_MIN_STACK_SIZE
	.align		4
.L_19:
        /*0060*/ 	.byte	0x04, 0x12
        /*0062*/ 	.short	(.L_21 - .L_20)
	.align		4
.L_20:
        /*0064*/ 	.word	index@(_Z17recombineChannelsPKhS0_S0_P6uchar4)
        /*0068*/ 	.word	0x00000000


	//----- nvinfo : EIATTR_MIN_STACK_SIZE
	.align		4
.L_21:
        /*006c*/ 	.byte	0x04, 0x12
        /*006e*/ 	.short	(.L_23 - .L_22)
	.align		4
.L_22:
        /*0070*/ 	.word	index@(_Z16separateChannelsPK6uchar4PhS2_S2_)
        /*0074*/ 	.word	0x00000000


	//----- nvinfo : EIATTR_MIN_STACK_SIZE
	.align		4
.L_23:
        /*0078*/ 	.byte	0x04, 0x12
        /*007a*/ 	.short	(.L_25 - .L_24)
	.align		4
.L_24:
        /*007c*/ 	.word	index@(_Z10box_filterPKhPh)
        /*0080*/ 	.word	0x00000000


	//----- nvinfo : EIATTR_MIN_STACK_SIZE
	.align		4
.L_25:
        /*0084*/ 	.byte	0x04, 0x12
        /*0086*/ 	.short	(.L_27 - .L_26)
	.align		4
.L_26:
        /*0088*/ 	.word	index@(_Z21box_filter_shared_memPKhPh)
        /*008c*/ 	.word	0x00000000
.L_27:


//--------------------- .nv.compat                --------------------------
	.section	.nv.compat,"",@"SHT_CUDA_COMPAT_INFO"
	.align	4
        /*0000*/ 	.byte	0x02, 0x09, 0x00, 0x00, 0x02, 0x02, 0x01, 0x00, 0x02, 0x05, 0x05, 0x00, 0x03, 0x07, 0x01, 0x01
        /*0010*/ 	.byte	0x02, 0x03, 0x00, 0x00, 0x02, 0x06, 0x01, 0x00, 0x04, 0x0b, 0x08, 0x00, 0x09, 0x00, 0x00, 0x00
        /*0020*/ 	.byte	0x00, 0x00, 0x00, 0x00


//--------------------- .nv.info._Z17recombineChannelsPKhS0_S0_P6uchar4 --------------------------
	.section	.nv.info._Z17recombineChannelsPKhS0_S0_P6uchar4,"",@"SHT_CUDA_INFO"
	.sectionflags	@""
	.align	4


	//----- nvinfo : EIATTR_CUDA_API_VERSION
	.align		4
        /*0000*/ 	.byte	0x04, 0x37
        /*0002*/ 	.short	(.L_29 - .L_28)
.L_28:
        /*0004*/ 	.word	0x00000082


	//----- nvinfo : EIATTR_KPARAM_INFO
	.align		4
.L_29:
        /*0008*/ 	.byte	0x04, 0x17
        /*000a*/ 	.short	(.L_31 - .L_30)
.L_30:
        /*000c*/ 	.word	0x00000000
        /*0010*/ 	.short	0x0003
        /*0012*/ 	.short	0x0018
        /*0014*/ 	.byte	0x00, 0xf5, 0x21, 0x00


	//----- nvinfo : EIATTR_KPARAM_INFO
	.align		4
.L_31:
        /*0018*/ 	.byte	0x04, 0x17
        /*001a*/ 	.short	(.L_33 - .L_32)
.L_32:
        /*001c*/ 	.word	0x00000000
        /*0020*/ 	.short	0x0002
        /*0022*/ 	.short	0x0010
        /*0024*/ 	.byte	0x00, 0xf5, 0x21, 0x00


	//----- nvinfo : EIATTR_KPARAM_INFO
	.align		4
.L_33:
        /*0028*/ 	.byte	0x04, 0x17
        /*002a*/ 	.short	(.L_35 - .L_34)
.L_34:
        /*002c*/ 	.word	0x00000000
        /*0030*/ 	.short	0x0001
        /*0032*/ 	.short	0x0008
        /*0034*/ 	.byte	0x00, 0xf5, 0x21, 0x00


	//----- nvinfo : EIATTR_KPARAM_INFO
	.align		4
.L_35:
        /*0038*/ 	.byte	0x04, 0x17
        /*003a*/ 	.short	(.L_37 - .L_36)
.L_36:
        /*003c*/ 	.word	0x00000000
        /*0040*/ 	.short	0x0000
        /*0042*/ 	.short	0x0000
        /*0044*/ 	.byte	0x00, 0xf5, 0x21, 0x00


	//----- nvinfo : EIATTR_SPARSE_MMA_MASK
	.align		4
.L_37:
        /*0048*/ 	.byte	0x03, 0x50
        /*004a*/ 	.short	0x0000


	//----- nvinfo : EIATTR_MAXREG_COUNT
	.align		4
        /*004c*/ 	.byte	0x03, 0x1b
        /*004e*/ 	.short	0x00ff


	//----- nvinfo : EIATTR_MERCURY_ISA_VERSION
	.align		4
        /*0050*/ 	.byte	0x03, 0x5f
        /*0052*/ 	.short	0x0101


	//----- nvinfo : EIATTR_VRC_CTA_INIT_COUNT
	.align		4
        /*0054*/ 	.byte	0x02, 0x4a
	.zero		1
	.zero		1


	//----- nvinfo : EIATTR_EXIT_INSTR_OFFSETS
	.align		4
        /*0058*/ 	.byte	0x04, 0x1c
        /*005a*/ 	.short	(.L_39 - .L_38)


	//   ....[0]....
.L_38:
        /*005c*/ 	.word	0x000000e0


	//   ....[1]....
        /*0060*/ 	.word	0x00000240


	//----- nvinfo : EIATTR_CBANK_PARAM_SIZE
	.align		4
.L_39:
        /*0064*/ 	.byte	0x03, 0x19
        /*0066*/ 	.short	0x0020


	//----- nvinfo : EIATTR_PARAM_CBANK
	.align		4
        /*0068*/ 	.byte	0x04, 0x0a
        /*006a*/ 	.short	(.L_41 - .L_40)
	.align		4
.L_40:
        /*006c*/ 	.word	index@(.nv.constant0._Z17recombineChannelsPKhS0_S0_P6uchar4)
        /*0070*/ 	.short	0x0380
        /*0072*/ 	.short	0x0020


	//----- nvinfo : EIATTR_SW_WAR
	.align		4
.L_41:
        /*0074*/ 	.byte	0x04, 0x36
        /*0076*/ 	.short	(.L_43 - .L_42)
.L_42:
        /*0078*/ 	.word	0x00000008
.L_43:


//--------------------- .nv.info._Z16separateChannelsPK6uchar4PhS2_S2_ --------------------------
	.section	.nv.info._Z16separateChannelsPK6uchar4PhS2_S2_,"",@"SHT_CUDA_INFO"
	.sectionflags	@""
	.align	4


	//----- nvinfo : EIATTR_CUDA_API_VERSION
	.align		4
        /*0000*/ 	.byte	0x04, 0x37
        /*0002*/ 	.short	(.L_45 - .L_44)
.L_44:
        /*0004*/ 	.word	0x00000082


	//----- nvinfo : EIATTR_KPARAM_INFO
	.align		4
.L_45:
        /*0008*/ 	.byte	0x04, 0x17
        /*000a*/ 	.short	(.L_47 - .L_46)
.L_46:
        /*000c*/ 	.word	0x00000000
        /*0010*/ 	.short	0x0003
        /*0012*/ 	.short	0x0018
        /*0014*/ 	.byte	0x00, 0xf5, 0x21, 0x00


	//----- nvinfo : EIATTR_KPARAM_INFO
	.align		4
.L_47:
        /*0018*/ 	.byte	0x04, 0x17
        /*001a*/ 	.short	(.L_49 - .L_48)
.L_48:
        /*001c*/ 	.word	0x00000000
        /*0020*/ 	.short	0x0002
        /*0022*/ 	.short	0x0010
        /*0024*/ 	.byte	0x00, 0xf5, 0x21, 0x00


	//----- nvinfo : EIATTR_KPARAM_INFO
	.align		4
.L_49:
        /*0028*/ 	.byte	0x04, 0x17
        /*002a*/ 	.short	(.L_51 - .L_50)
.L_50:
        /*002c*/ 	.word	0x00000000
        /*0030*/ 	.short	0x0001
        /*0032*/ 	.short	0x0008
        /*0034*/ 	.byte	0x00, 0xf5, 0x21, 0x00


	//----- nvinfo : EIATTR_KPARAM_INFO
	.align		4
.L_51:
        /*0038*/ 	.byte	0x04, 0x17
        /*003a*/ 	.short	(.L_53 - .L_52)
.L_52:
        /*003c*/ 	.word	0x00000000
        /*0040*/ 	.short	0x0000
        /*0042*/ 	.short	0x0000
        /*0044*/ 	.byte	0x00, 0xf5, 0x21, 0x00


	//----- nvinfo : EIATTR_SPARSE_MMA_MASK
	.align		4
.L_53:
        /*0048*/ 	.byte	0x03, 0x50
        /*004a*/ 	.short	0x0000


	//----- nvinfo : EIATTR_MAXREG_COUNT
	.align		4
        /*004c*/ 	.byte	0x03, 0x1b
        /*004e*/ 	.short	0x00ff


	//----- nvinfo : EIATTR_MERCURY_ISA_VERSION
	.align		4
        /*0050*/ 	.byte	0x03, 0x5f
        /*0052*/ 	.short	0x0101


	//----- nvinfo : EIATTR_UNUSED_LOAD_BYTE_OFFSET
	.align		4
        /*0054*/ 	.byte	0x04, 0x44
        /*0056*/ 	.short	(.L_55 - .L_54)


	//   ....[0]....
.L_54:
        /*0058*/ 	.word	0x00000140
        /*005c*/ 	.word	0x00000007


	//----- nvinfo : EIATTR_VRC_CTA_INIT_COUNT
	.align		4
.L_55:
        /*0060*/ 	.byte	0x02, 0x4a
	.zero		1
	.zero		1


	//----- nvinfo : EIATTR_EXIT_INSTR_OFFSETS
	.align		4
        /*0064*/ 	.byte	0x04, 0x1c
        /*0066*/ 	.short	(.L_57 - .L_56)


	//   ....[0]....
.L_56:
        /*0068*/ 	.word	0x000000e0


	//   ....[1]....
        /*006c*/ 	.word	0x00000220


	//----- nvinfo : EIATTR_CBANK_PARAM_SIZE
	.align		4
.L_57:
        /*0070*/ 	.byte	0x03, 0x19
        /*0072*/ 	.short	0x0020


	//----- nvinfo : EIATTR_PARAM_CBANK
	.align		4
        /*0074*/ 	.byte	0x04, 0x0a
        /*0076*/ 	.short	(.L_59 - .L_58)
	.align		4
.L_58:
        /*0078*/ 	.word	index@(.nv.constant0._Z16separateChannelsPK6uchar4PhS2_S2_)
        /*007c*/ 	.short	0x0380
        /*007e*/ 	.short	0x0020


	//----- nvinfo : EIATTR_SW_WAR
	.align		4
.L_59:
        /*0080*/ 	.byte	0x04, 0x36
        /*0082*/ 	.short	(.L_61 - .L_60)
.L_60:
        /*0084*/ 	.word	0x00000008
.L_61:


//--------------------- .nv.info._Z10box_filterPKhPh --------------------------
	.section	.nv.info._Z10box_filterPKhPh,"",@"SHT_CUDA_INFO"
	.sectionflags	@""
	.align	4


	//----- nvinfo : EIATTR_CUDA_API_VERSION
	.align		4
        /*0000*/ 	.byte	0x04, 0x37
        /*0002*/ 	.short	(.L_63 - .L_62)
.L_62:
        /*0004*/ 	.word	0x00000082


	//----- nvinfo : EIATTR_KPARAM_INFO
	.align		4
.L_63:
        /*0008*/ 	.byte	0x04, 0x17
        /*000a*/ 	.short	(.L_65 - .L_64)
.L_64:
        /*000c*/ 	.word	0x00000000
        /*0010*/ 	.short	0x0001
        /*0012*/ 	.short	0x0008
        /*0014*/ 	.byte	0x00, 0xf5, 0x21, 0x00


	//----- nvinfo : EIATTR_KPARAM_INFO
	.align		4
.L_65:
        /*0018*/ 	.byte	0x04, 0x17
        /*001a*/ 	.short	(.L_67 - .L_66)
.L_66:
        /*001c*/ 	.word	0x00000000
        /*0020*/ 	.short	0x0000
        /*0022*/ 	.short	0x0000
        /*0024*/ 	.byte	0x00, 0xf5, 0x21, 0x00


	//----- nvinfo : EIATTR_SPARSE_MMA_MASK
	.align		4
.L_67:
        /*0028*/ 	.byte	0x03, 0x50
        /*002a*/ 	.short	0x0000


	//----- nvinfo : EIATTR_MAXREG_COUNT
	.align		4
        /*002c*/ 	.byte	0x03, 0x1b
        /*002e*/ 	.short	0x00ff


	//----- nvinfo : EIATTR_MERCURY_ISA_VERSION
	.align		4
        /*0030*/ 	.byte	0x03, 0x5f
        /*0032*/ 	.short	0x0101


	//----- nvinfo : EIATTR_VRC_CTA_INIT_COUNT
	.align		4
        /*0034*/ 	.byte	0x02, 0x4a
	.zero		1
	.zero		1


	//----- nvinfo : EIATTR_EXIT_INSTR_OFFSETS
	.align		4
        /*0038*/ 	.byte	0x04, 0x1c
        /*003a*/ 	.short	(.L_69 - .L_68)


	//   ....[0]....
.L_68:
        /*003c*/ 	.word	0x000000d0


	//   ....[1]....
        /*0040*/ 	.word	0x00000e10


	//----- nvinfo : EIATTR_CBANK_PARAM_SIZE
	.align		4
.L_69:
        /*0044*/ 	.byte	0x03, 0x19
        /*0046*/ 	.short	0x0010


	//----- nvinfo : EIATTR_PARAM_CBANK
	.align		4
        /*0048*/ 	.byte	0x04, 0x0a
        /*004a*/ 	.short	(.L_71 - .L_70)
	.align		4
.L_70:
        /*004c*/ 	.word	index@(.nv.constant0._Z10box_filterPKhPh)
        /*0050*/ 	.short	0x0380
        /*0052*/ 	.short	0x0010


	//----- nvinfo : EIATTR_SW_WAR
	.align		4
.L_71:
        /*0054*/ 	.byte	0x04, 0x36
        /*0056*/ 	.short	(.L_73 - .L_72)
.L_72:
        /*0058*/ 	.word	0x00000008
.L_73:


//--------------------- .nv.info._Z21box_filter_shared_memPKhPh --------------------------
	.section	.nv.info._Z21box_filter_shared_memPKhPh,"",@"SHT_CUDA_INFO"
	.sectionflags	@""
	.align	4


	//----- nvinfo : EIATTR_CUDA_API_VERSION
	.align		4
        /*0000*/ 	.byte	0x04, 0x37
        /*0002*/ 	.short	(.L_75 - .L_74)
.L_74:
        /*0004*/ 	.word	0x00000082


	//----- nvinfo : EIATTR_KPARAM_INFO
	.align		4
.L_75:
        /*0008*/ 	.byte	0x04, 0x17
        /*000a*/ 	.short	(.L_77 - .L_76)
.L_76:
        /*000c*/ 	.word	0x00000000
        /*0010*/ 	.short	0x0001
        /*0012*/ 	.short	0x0008
        /*0014*/ 	.byte	0x00, 0xf5, 0x21, 0x00


	//----- nvinfo : EIATTR_KPARAM_INFO
	.align		4
.L_77:
        /*0018*/ 	.byte	0x04, 0x17
        /*001a*/ 	.short	(.L_79 - .L_78)
.L_78:
        /*001c*/ 	.word	0x00000000
        /*0020*/ 	.short	0x0000
        /*0022*/ 	.short	0x0000
        /*0024*/ 	.byte	0x00, 0xf5, 0x21, 0x00


	//----- nvinfo : EIATTR_SPARSE_MMA_MASK
	.align		4
.L_79:
        /*0028*/ 	.byte	0x03, 0x50
        /*002a*/ 	.short	0x0000


	//----- nvinfo : EIATTR_MAXREG_COUNT
	.align		4
        /*002c*/ 	.byte	0x03, 0x1b
        /*002e*/ 	.short	0x00ff


	//----- nvinfo : EIATTR_NUM_BARRIERS
	.align		4
        /*0030*/ 	.byte	0x02, 0x4c
        /*0032*/ 	.byte	0x01
	.zero		1


	//----- nvinfo : EIATTR_MERCURY_ISA_VERSION
	.align		4
        /*0034*/ 	.byte	0x03, 0x5f
        /*0036*/ 	.short	0x0101


	//----- nvinfo : EIATTR_VRC_CTA_INIT_COUNT
	.align		4
        /*0038*/ 	.byte	0x02, 0x4a
	.zero		1
	.zero		1


	//----- nvinfo : EIATTR_EXIT_INSTR_OFFSETS
	.align		4
        /*003c*/ 	.byte	0x04, 0x1c
        /*003e*/ 	.short	(.L_81 - .L_80)


	//   ....[0]....
.L_80:
        /*0040*/ 	.word	0x000000d0


	//   ....[1]....
        /*0044*/ 	.word	0x00001770


	//----- nvinfo : EIATTR_CRS_STACK_SIZE
	.align		4
.L_81:
        /*0048*/ 	.byte	0x04, 0x1e
        /*004a*/ 	.short	(.L_83 - .L_82)
.L_82:
        /*004c*/ 	.word	0x00000000


	//----- nvinfo : EIATTR_CBANK_PARAM_SIZE
	.align		4
.L_83:
        /*0050*/ 	.byte	0x03, 0x19
        /*0052*/ 	.short	0x0010


	//----- nvinfo : EIATTR_PARAM_CBANK
	.align		4
        /*0054*/ 	.byte	0x04, 0x0a
        /*0056*/ 	.short	(.L_85 - .L_84)
	.align		4
.L_84:
        /*0058*/ 	.word	index@(.nv.constant0._Z21box_filter_shared_memPKhPh)
        /*005c*/ 	.short	0x0380
        /*005e*/ 	.short	0x0010


	//----- nvinfo : EIATTR_SW_WAR
	.align		4
.L_85:
        /*0060*/ 	.byte	0x04, 0x36
        /*0062*/ 	.short	(.L_87 - .L_86)
.L_86:
        /*0064*/ 	.word	0x00000008
.L_87:


//--------------------- .nv.callgraph             --------------------------
	.section	.nv.callgraph,"",@"SHT_CUDA_CALLGRAPH"
	.align	4
	.sectionentsize	8
	.align		4
        /*0000*/ 	.word	0x00000000
	.align		4
        /*0004*/ 	.word	0xffffffff
	.align		4
        /*0008*/ 	.word	0x00000000
	.align		4
        /*000c*/ 	.word	0xfffffffe
	.align		4
        /*0010*/ 	.word	0x00000000
	.align		4
        /*0014*/ 	.word	0xfffffffd
	.align		4
        /*0018*/ 	.word	0x00000000
	.align		4
        /*001c*/ 	.word	0xfffffffc


//--------------------- .nv.constant3             --------------------------
	.section	.nv.constant3,"a",@progbits
	.align	4
.nv.constant3:
	.type		d_filter,@object
	.size		d_filter,(d_kernelWidth - d_filter)
d_filter:
	.zero		100
	.type		d_kernelWidth,@object
	.size		d_kernelWidth,(d_halfKernelWidth - d_kernelWidth)
d_kernelWidth:
        /*0064*/ 	.byte	0x05, 0x00, 0x00, 0x00
	.type		d_halfKernelWidth,@object
	.size		d_halfKernelWidth,(d_size - d_halfKernelWidth)
d_halfKernelWidth:
        /*0068*/ 	.byte	0x02, 0x00, 0x00, 0x00
	.type		d_size,@object
	.size		d_size,(.L_3 - d_size)
d_size:
	.zero		8
.L_3:


//--------------------- .text._Z17recombineChannelsPKhS0_S0_P6uchar4 --------------------------
	.section	.text._Z17recombineChannelsPKhS0_S0_P6uchar4,"ax",@progbits
	.align	128
        .global         _Z17recombineChannelsPKhS0_S0_P6uchar4
        .type           _Z17recombineChannelsPKhS0_S0_P6uchar4,@function
        .size           _Z17recombineChannelsPKhS0_S0_P6uchar4,(.L_x_20 - _Z17recombineChannelsPKhS0_S0_P6uchar4)
        .other          _Z17recombineChannelsPKhS0_S0_P6uchar4,@"STO_CUDA_ENTRY STV_DEFAULT"
_Z17recombineChannelsPKhS0_S0_P6uchar4:
.text._Z17recombineChannelsPKhS0_S0_P6uchar4:
[----:B------:R-:W-:Y:S01]  /*0000*/  LDC R1, c[0x0][0x37c] ;  /* 0x0000df00ff017b82 */ /* 0x000fe20000000800 */
[----:B------:R-:W0:Y:S07]  /*0010*/  S2R R2, SR_TID.Y ;  /* 0x0000000000027919 */ /* 0x000e2e0000002200 */
[----:B------:R-:W1:Y:S01]  /*0020*/  LDC R0, c[0x0][0x360] ;  /* 0x0000d800ff007b82 */ /* 0x000e620000000800 */
[----:B------:R-:W2:Y:S01]  /*0030*/  LDCU UR7, c[0x3][0x6c] ;  /* 0x00c00d80ff0777ac */ /* 0x000ea20008000800 */
[----:B------:R-:W1:Y:S01]  /*0040*/  S2R R5, SR_TID.X ;  /* 0x0000000000057919 */ /* 0x000e620000002100 */
[----:B------:R-:W3:Y:S05]  /*0050*/  LDCU UR6, c[0x3][0x70] ;  /* 0x00c00e00ff0677ac */ /* 0x000eea0008000800 */
[----:B------:R-:W0:Y:S08]  /*0060*/  S2UR UR5, SR_CTAID.Y ;  /* 0x00000000000579c3 */ /* 0x000e300000002600 */
[----:B------:R-:W0:Y:S08]  /*0070*/  LDC R3, c[0x0][0x364] ;  /* 0x0000d900ff037b82 */ /* 0x000e300000000800 */
[----:B------:R-:W1:Y:S01]  /*0080*/  S2UR UR4, SR_CTAID.X ;  /* 0x00000000000479c3 */ /* 0x000e620000002500 */
[----:B0-----:R-:W-:-:S05]  /*0090*/  IMAD R3, R3, UR5, R2 ;  /* 0x0000000503037c24 */ /* 0x001fca000f8e0202 */
[----:B--2---:R-:W-:Y:S01]  /*00a0*/  ISETP.GE.AND P0, PT, R3, UR7, PT ;  /* 0x0000000703007c0c */ /* 0x004fe2000bf06270 */
[----:B-1----:R-:W-:-:S04]  /*00b0*/  IMAD R0, R0, UR4, R5 ;  /* 0x0000000400007c24 */ /* 0x002fc8000f8e0205 */
[----:B---3--:R-:W-:Y:S01]  /*00c0*/  IMAD R11, R3, UR6, R0 ;  /* 0x00000006030b7c24 */ /* 0x008fe2000f8e0200 */
[----:B------:R-:W-:-:S13]  /*00d0*/  ISETP.GE.OR P0, PT, R0, UR6, P0 ;  /* 0x0000000600007c0c */ /* 0x000fda0008706670 */
[----:B------:R-:W-:Y:S05]  /*00e0*/  @P0 EXIT ;  /* 0x000000000000094d */ /* 0x000fea0003800000 */
[----:B------:R-:W0:Y:S01]  /*00f0*/  LDCU.128 UR8, c[0x0][0x380] ;  /* 0x00007000ff0877ac */ /* 0x000e220008000c00 */
[----:B------:R-:W-:Y:S01]  /*0100*/  SHF.R.S32.HI R0, RZ, 0x1f, R11 ;  /* 0x0000001fff007819 */ /* 0x000fe2000001140b */
[----:B------:R-:W1:Y:S01]  /*0110*/  LDC.64 R2, c[0x0][0x398] ;  /* 0x0000e600ff027b82 */ /* 0x000e620000000a00 */
[----:B------:R-:W2:Y:S01]  /*0120*/  LDCU.64 UR6, c[0x0][0x390] ;  /* 0x00007200ff0677ac */ /* 0x000ea20008000a00 */
[----:B------:R-:W3:Y:S01]  /*0130*/  LDCU.64 UR4, c[0x0][0x358] ;  /* 0x00006b00ff0477ac */ /* 0x000ee20008000a00 */
[C---:B0-----:R-:W-:Y:S02]  /*0140*/  IADD3 R6, P0, PT, R11.reuse, UR8, RZ ;  /* 0x000000080b067c10 */ /* 0x041fe4000ff1e0ff */
[C---:B------:R-:W-:Y:S02]  /*0150*/  IADD3 R4, P1, PT, R11.reuse, UR10, RZ ;  /* 0x0000000a0b047c10 */ /* 0x040fe4000ff3e0ff */
[----:B--2---:R-:W-:Y:S02]  /*0160*/  IADD3 R8, P2, PT, R11, UR6, RZ ;  /* 0x000000060b087c10 */ /* 0x004fe4000ff5e0ff */
[----:B------:R-:W-:-:S02]  /*0170*/  IADD3.X R7, PT, PT, R0, UR9, RZ, P0, !PT ;  /* 0x0000000900077c10 */ /* 0x000fc400087fe4ff */
[C---:B------:R-:W-:Y:S02]  /*0180*/  IADD3.X R5, PT, PT, R0.reuse, UR11, RZ, P1, !PT ;  /* 0x0000000b00057c10 */ /* 0x040fe40008ffe4ff */
[----:B------:R-:W-:Y:S02]  /*0190*/  IADD3.X R9, PT, PT, R0, UR7, RZ, P2, !PT ;  /* 0x0000000700097c10 */ /* 0x000fe400097fe4ff */
[----:B---3--:R-:W2:Y:S04]  /*01a0*/  LDG.E.U8 R7, desc[UR4][R6.64] ;  /* 0x0000000406077981 */ /* 0x008ea8000c1e1100 */
[----:B------:R-:W2:Y:S04]  /*01b0*/  LDG.E.U8 R4, desc[UR4][R4.64] ;  /* 0x0000000404047981 */ /* 0x000ea8000c1e1100 */
[----:B------:R-:W3:Y:S01]  /*01c0*/  LDG.E.U8 R8, desc[UR4][R8.64] ;  /* 0x0000000408087981 */ /* 0x000ee2000c1e1100 */
[----:B------:R-:W-:Y:S01]  /*01d0*/  UMOV UR6, 0x3340 ;  /* 0x0000334000067882 */ /* 0x000fe20000000000 */
[----:B-1----:R-:W-:-:S04]  /*01e0*/  IMAD.WIDE R2, R11, 0x4, R2 ;  /* 0x000000040b027825 */ /* 0x002fc800078e0202 */
[----:B------:R-:W-:Y:S01]  /*01f0*/  IMAD.U32 R13, RZ, RZ, UR6 ;  /* 0x00000006ff0d7e24 */ /* 0x000fe2000f8e00ff */
[----:B--2---:R-:W-:-:S04]  /*0200*/  PRMT R0, R7, 0x3340, R4 ;  /* 0x0000334007007816 */ /* 0x004fc80000000004 */
[----:B---3--:R-:W-:-:S04]  /*0210*/  PRMT R13, R8, R13, 0xffff ;  /* 0x0000ffff080d7416 */ /* 0x008fc8000000000d */
[----:B------:R-:W-:-:S05]  /*0220*/  PRMT R13, R0, 0x5410, R13 ;  /* 0x00005410000d7816 */ /* 0x000fca000000000d */
[----:B------:R-:W-:Y:S01]  /*0230*/  STG.E desc[UR4][R2.64], R13 ;  /* 0x0000000d02007986 */ /* 0x000fe2000c101904 */
[----:B------:R-:W-:Y:S05]  /*0240*/  EXIT ;  /* 0x000000000000794d */ /* 0x000fea0003800000 */
.L_x_0:
[----:B------:R-:W-:-:S00]  /*0250*/  BRA `(.L_x_0) ;  /* 0xfffffffc00fc7947 */ /* 0x000fc0000383ffff */
[----:B------:R-:W-:-:S00]  /*0260*/  NOP ;  /* 0x0000000000007918 */ /* 0x000fc00000000000 */
        /* <DEDUP_REMOVED lines=9> */
.L_x_20:


//--------------------- .text._Z16separateChannelsPK6uchar4PhS2_S2_ --------------------------
	.section	.text._Z16separateChannelsPK6uchar4PhS2_S2_,"ax",@progbits
	.align	128
        .global         _Z16separateChannelsPK6uchar4PhS2_S2_
        .type           _Z16separateChannelsPK6uchar4PhS2_S2_,@function
        .size           _Z16separateChannelsPK6uchar4PhS2_S2_,(.L_x_21 - _Z16separateChannelsPK6uchar4PhS2_S2_)
        .other          _Z16separateChannelsPK6uchar4PhS2_S2_,@"STO_CUDA_ENTRY STV_DEFAULT"
_Z16separateChannelsPK6uchar4PhS2_S2_:
.text._Z16separateChannelsPK6uchar4PhS2_S2_:
        /* <DEDUP_REMOVED lines=15> */
[----:B------:R-:W0:Y:S01]  /*00f0*/  LDC.64 R2, c[0x0][0x380] ;  /* 0x0000e000ff027b82 */ /* 0x000e220000000a00 */
[----:B------:R-:W1:Y:S01]  /*0100*/  LDCU.64 UR4, c[0x0][0x358] ;  /* 0x00006b00ff0477ac */ /* 0x000e620008000a00 */
[----:B------:R-:W2:Y:S01]  /*0110*/  LDCU.64 UR6, c[0x0][0x388] ;  /* 0x00007100ff0677ac */ /* 0x000ea20008000a00 */
[----:B------:R-:W3:Y:S01]  /*0120*/  LDCU.128 UR8, c[0x0][0x390] ;  /* 0x00007200ff0877ac */ /* 0x000ee20008000c00 */
[----:B0-----:R-:W-:-:S06]  /*0130*/  IMAD.WIDE R2, R9, 0x4, R2 ;  /* 0x0000000409027825 */ /* 0x001fcc00078e0202 */
[----:B-1----:R-:W4:Y:S01]  /*0140*/  LDG.E R2, desc[UR4][R2.64] ;  /* 0x0000000402027981 */ /* 0x002f22000c1e1900 */
[----:B------:R-:W-:Y:S02]  /*0150*/  SHF.R.S32.HI R0, RZ, 0x1f, R9 ;  /* 0x0000001fff007819 */ /* 0x000fe40000011409 */
[C---:B--2---:R-:W-:Y:S02]  /*0160*/  IADD3 R4, P1, PT, R9.reuse, UR6, RZ ;  /* 0x0000000609047c10 */ /* 0x044fe4000ff3e0ff */
[C---:B---3--:R-:W-:Y:S02]  /*0170*/  IADD3 R6, P0, PT, R9.reuse, UR8, RZ ;  /* 0x0000000809067c10 */ /* 0x048fe4000ff1e0ff */
[C---:B------:R-:W-:Y:S02]  /*0180*/  IADD3.X R5, PT, PT, R0.reuse, UR7, RZ, P1, !PT ;  /* 0x0000000700057c10 */ /* 0x040fe40008ffe4ff */
[----:B------:R-:W-:Y:S02]  /*0190*/  IADD3 R8, P1, PT, R9, UR10, RZ ;  /* 0x0000000a09087c10 */ /* 0x000fe4000ff3e0ff */
[----:B------:R-:W-:-:S02]  /*01a0*/  IADD3.X R7, PT, PT, R0, UR9, RZ, P0, !PT ;  /* 0x0000000900077c10 */ /* 0x000fc400087fe4ff */
[----:B------:R-:W-:Y:S02]  /*01b0*/  IADD3.X R9, PT, PT, R0, UR11, RZ, P1, !PT ;  /* 0x0000000b00097c10 */ /* 0x000fe40008ffe4ff */
[C---:B----4-:R-:W-:Y:S02]  /*01c0*/  PRMT R11, R2.reuse, 0x7770, RZ ;  /* 0x00007770020b7816 */ /* 0x050fe400000000ff */
[C---:B------:R-:W-:Y:S02]  /*01d0*/  PRMT R3, R2.reuse, 0x7771, RZ ;  /* 0x0000777102037816 */ /* 0x040fe400000000ff */
[----:B------:R-:W-:Y:S01]  /*01e0*/  PRMT R13, R2, 0x7772, RZ ;  /* 0x00007772020d7816 */ /* 0x000fe200000000ff */
[----:B------:R-:W-:Y:S04]  /*01f0*/  STG.E.U8 desc[UR4][R4.64], R11 ;  /* 0x0000000b04007986 */ /* 0x000fe8000c101104 */
[----:B------:R-:W-:Y:S04]  /*0200*/  STG.E.U8 desc[UR4][R6.64], R3 ;  /* 0x0000000306007986 */ /* 0x000fe8000c101104 */
[----:B------:R-:W-:Y:S01]  /*0210*/  STG.E.U8 desc[UR4][R8.64], R13 ;  /* 0x0000000d08007986 */ /* 0x000fe2000c101104 */
[----:B------:R-:W-:Y:S05]  /*0220*/  EXIT ;  /* 0x000000000000794d */ /* 0x000fea0003800000 */
.L_x_1:
        /* <DEDUP_REMOVED lines=13> */
.L_x_21:


//--------------------- .text._Z10box_filterPKhPh --------------------------
	.section	.text._Z10box_filterPKhPh,"ax",@progbits
	.align	128
        .global         _Z10box_filterPKhPh
        .type           _Z10box_filterPKhPh,@function
        .size           _Z10box_filterPKhPh,(.L_x_22 - _Z10box_filterPKhPh)
        .other          _Z10box_filterPKhPh,@"STO_CUDA_ENTRY STV_DEFAULT"
_Z10box_filterPKhPh:
.text._Z10box_filterPKhPh:
[----:B------:R-:W-:Y:S01]  /*0000*/  LDC R1, c[0x0][0x37c] ;  /* 0x0000df00ff017b82 */ /* 0x000fe20000000800 */
[----:B------:R-:W0:Y:S07]  /*0010*/  S2R R2, SR_TID.Y ;  /* 0x0000000000027919 */ /* 0x000e2e0000002200 */
[----:B------:R-:W1:Y:S01]  /*0020*/  LDC R9, c[0x0][0x360] ;  /* 0x0000d800ff097b82 */ /* 0x000e620000000800 */
[----:B------:R-:W2:Y:S01]  /*0030*/  LDCU UR6, c[0x3][0x6c] ;  /* 0x00c00d80ff0677ac */ /* 0x000ea20008000800 */
[----:B------:R-:W1:Y:S06]  /*0040*/  S2R R0, SR_TID.X ;  /* 0x0000000000007919 */ /* 0x000e6c0000002100 */
[----:B------:R-:W0:Y:S08]  /*0050*/  S2UR UR5, SR_CTAID.Y ;  /* 0x00000000000579c3 */ /* 0x000e300000002600 */
[----:B------:R-:W0:Y:S08]  /*0060*/  LDC R7, c[0x0][0x364] ;  /* 0x0000d900ff077b82 */ /* 0x000e300000000800 */
[----:B------:R-:W1:Y:S08]  /*0070*/  S2UR UR4, SR_CTAID.X ;  /* 0x00000000000479c3 */ /* 0x000e700000002500 */
[----:B------:R-:W3:Y:S01]  /*0080*/  LDC R6, c[0x3][0x70] ;  /* 0x00c01c00ff067b82 */ /* 0x000ee20000000800 */
[----:B0-----:R-:W-:-:S05]  /*0090*/  IMAD R7, R7, UR5, R2 ;  /* 0x0000000507077c24 */ /* 0x001fca000f8e0202 */
[----:B--2---:R-:W-:Y:S01]  /*00a0*/  ISETP.GE.AND P0, PT, R7, UR6, PT ;  /* 0x0000000607007c0c */ /* 0x004fe2000bf06270 */
[----:B-1----:R-:W-:-:S05]  /*00b0*/  IMAD R9, R9, UR4, R0 ;  /* 0x0000000409097c24 */ /* 0x002fca000f8e0200 */
[----:B---3--:R-:W-:-:S13]  /*00c0*/  ISETP.GE.OR P0, PT, R9, R6, P0 ;  /* 0x000000060900720c */ /* 0x008fda0000706670 */
[----:B------:R-:W-:Y:S05]  /*00d0*/  @P0 EXIT ;  /* 0x000000000000094d */ /* 0x000fea0003800000 */
[----:B------:R-:W0:Y:S01]  /*00e0*/  LDCU.64 UR8, c[0x0][0x380] ;  /* 0x00007000ff0877ac */ /* 0x000e220008000a00 */
[C---:B------:R-:W-:Y:S01]  /*00f0*/  VIADD R5, R9.reuse, 0xfffffffe ;  /* 0xfffffffe09057836 */ /* 0x040fe20000000000 */
[----:B------:R-:W-:Y:S01]  /*0100*/  ISETP.GE.AND P4, PT, R9, 0x2, PT ;  /* 0x000000020900780c */ /* 0x000fe20003f86270 */
[C---:B------:R-:W-:Y:S01]  /*0110*/  VIADD R3, R7.reuse, 0xfffffffe ;  /* 0xfffffffe07037836 */ /* 0x040fe20000000000 */
[----:B------:R-:W-:Y:S01]  /*0120*/  ISETP.GE.U32.AND P5, PT, R7, 0x2, PT ;  /* 0x000000020700780c */ /* 0x000fe20003fa6070 */
[----:B------:R-:W1:Y:S01]  /*0130*/  LDCU.64 UR4, c[0x0][0x358] ;  /* 0x00006b00ff0477ac */ /* 0x000e620008000a00 */
[-C--:B------:R-:W-:Y:S01]  /*0140*/  ISETP.GE.OR P4, PT, R5, R6.reuse, !P4 ;  /* 0x000000060500720c */ /* 0x080fe20006786670 */
[C---:B------:R-:W-:Y:S01]  /*0150*/  IMAD R2, R3.reuse, R6, RZ ;  /* 0x0000000603027224 */ /* 0x040fe200078e02ff */
[----:B------:R-:W-:Y:S02]  /*0160*/  ISETP.GE.OR P5, PT, R3, UR6, !P5 ;  /* 0x0000000603007c0c */ /* 0x000fe4000efa6670 */
[----:B------:R-:W-:-:S02]  /*0170*/  ISETP.GE.AND P3, PT, R9, 0x1, PT ;  /* 0x000000010900780c */ /* 0x000fc40003f66270 */
[----:B------:R-:W-:Y:S02]  /*0180*/  PLOP3.LUT P2, PT, P4, P5, PT, 0xf8, 0x8f ;  /* 0x00000000008f781c */ /* 0x000fe4000274bf70 */
[C---:B------:R-:W-:Y:S02]  /*0190*/  ISETP.GT.OR P3, PT, R9.reuse, R6, !P3 ;  /* 0x000000060900720c */ /* 0x040fe40005f64670 */
[----:B------:R-:W-:Y:S02]  /*01a0*/  SHF.R.S32.HI R8, RZ, 0x1f, R9 ;  /* 0x0000001fff087819 */ /* 0x000fe40000011409 */
[--C-:B------:R-:W-:Y:S02]  /*01b0*/  SHF.R.S32.HI R3, RZ, 0x1f, R2.reuse ;  /* 0x0000001fff037819 */ /* 0x100fe40000011402 */
[----:B0-----:R-:W-:Y:S02]  /*01c0*/  IADD3 R10, P0, P6, R9, UR8, R2 ;  /* 0x00000008090a7c10 */ /* 0x001fe4000fe1e002 */
[----:B------:R-:W-:-:S02]  /*01d0*/  PLOP3.LUT P1, PT, P3, P5, PT, 0xf8, 0x8f ;  /* 0x00000000008f781c */ /* 0x000fc40001f2bf70 */
[----:B------:R-:W-:Y:S01]  /*01e0*/  IADD3.X R11, PT, PT, R8, UR9, R3, P0, P6 ;  /* 0x00000009080b7c10 */ /* 0x000fe200087ec403 */
[----:B------:R-:W0:Y:S04]  /*01f0*/  @!P2 LDC R5, c[0x3][RZ] ;  /* 0x00c00000ff05ab82 */ /* 0x000e280000000800 */
[----:B-1----:R-:W2:Y:S06]  /*0200*/  @!P2 LDG.E.U8 R0, desc[UR4][R10.64+-0x2] ;  /* 0xfffffe040a00a981 */ /* 0x002eac000c1e1100 */
[----:B------:R-:W3:Y:S01]  /*0210*/  @!P1 LDG.E.U8 R4, desc[UR4][R10.64+-0x1] ;  /* 0xffffff040a049981 */ /* 0x000ee2000c1e1100 */
[----:B------:R-:W1:Y:S01]  /*0220*/  @!P1 LDC R16, c[0x3][0x4] ;  /* 0x00c00100ff109b82 */ /* 0x000e620000000800 */
[----:B------:R-:W-:Y:S01]  /*0230*/  ISETP.LT.OR P0, PT, R9, RZ, P5 ;  /* 0x000000ff0900720c */ /* 0x000fe20002f01670 */
[----:B------:R-:W-:-:S02]  /*0240*/  IMAD.MOV.U32 R3, RZ, RZ, RZ ;  /* 0x000000ffff037224 */ /* 0x000fc400078e00ff */
[----:B------:R-:W-:-:S05]  /*0250*/  IMAD R12, R7, R6, RZ ;  /* 0x00000006070c7224 */ /* 0x000fca00078e02ff */
[----:B------:R-:W-:-:S05]  /*0260*/  SHF.R.S32.HI R17, RZ, 0x1f, R12 ;  /* 0x0000001fff117819 */ /* 0x000fca000001140c */
[----:B------:R-:W4:Y:S01]  /*0270*/  @!P0 LDC R19, c[0x3][0x8] ;  /* 0x00c00200ff138b82 */ /* 0x000f220000000800 */
[----:B--2---:R-:W-:-:S05]  /*0280*/  @!P2 I2FP.F32.U32 R0, R0 ;  /* 0x000000000000a245 */ /* 0x004fca0000201000 */
[----:B0-----:R-:W-:Y:S01]  /*0290*/  @!P2 FFMA R3, R0, R5, RZ ;  /* 0x000000050003a223 */ /* 0x001fe200000000ff */
[----:B------:R-:W-:Y:S01]  /*02a0*/  @!P0 IMAD.IADD R5, R9, 0x1, R2 ;  /* 0x0000000109058824 */ /* 0x000fe200078e0202 */
[----:B---3--:R-:W-:Y:S01]  /*02b0*/  @!P1 I2FP.F32.U32 R4, R4 ;  /* 0x0000000400049245 */ /* 0x008fe20000201000 */
[----:B------:R-:W-:-:S03]  /*02c0*/  IMAD.IADD R0, R2, 0x1, R6 ;  /* 0x0000000102007824 */ /* 0x000fc600078e0206 */
[----:B------:R-:W-:Y:S01]  /*02d0*/  @!P0 IADD3 R14, P2, PT, R5, UR8, RZ ;  /* 0x00000008050e8c10 */ /* 0x000fe2000ff5e0ff */
[--C-:B-1----:R-:W-:Y:S01]  /*02e0*/  @!P1 FFMA R16, R4, R16, R3.reuse ;  /* 0x0000001004109223 */ /* 0x102fe20000000003 */
[----:B------:R-:W-:Y:S01]  /*02f0*/  @P1 FADD R16, RZ, R3 ;  /* 0x00000003ff101221 */ /* 0x000fe20000000000 */
[--C-:B------:R-:W-:Y:S01]  /*0300*/  SHF.R.S32.HI R13, RZ, 0x1f, R0.reuse ;  /* 0x0000001fff0d7819 */ /* 0x100fe20000011400 */
[C---:B------:R-:W-:Y:S01]  /*0310*/  VIADD R3, R9.reuse, 0x1 ;  /* 0x0000000109037836 */ /* 0x040fe20000000000 */
[----:B------:R-:W-:Y:S02]  /*0320*/  IADD3 R4, P1, P6, R9, UR8, R0 ;  /* 0x0000000809047c10 */ /* 0x000fe4000fe3e000 */
[----:B------:R-:W-:Y:S02]  /*0330*/  @!P0 LEA.HI.X.SX32 R15, R5, UR9, 0x1, P2 ;  /* 0x00000009050f8c11 */ /* 0x000fe400090f0eff */
[C---:B------:R-:W-:Y:S02]  /*0340*/  ISETP.GE.AND P2, PT, R9.reuse, -0x1, PT ;  /* 0xffffffff0900780c */ /* 0x040fe40003f46270 */
[----:B------:R-:W-:Y:S01]  /*0350*/  IADD3.X R5, PT, PT, R8, UR9, R13, P1, P6 ;  /* 0x0000000908057c10 */ /* 0x000fe20008fec40d */
[----:B------:R0:W2:Y:S01]  /*0360*/  @!P0 LDG.E.U8 R14, desc[UR4][R14.64] ;  /* 0x000000040e0e8981 */ /* 0x0000a2000c1e1100 */
[C---:B------:R-:W-:Y:S01]  /*0370*/  IADD3 R2, P1, P6, R9.reuse, UR8, R12 ;  /* 0x0000000809027c10 */ /* 0x040fe2000fe3e00c */
[----:B------:R-:W-:Y:S01]  /*0380*/  VIADD R13, R9, 0x2 ;  /* 0x00000002090d7836 */ /* 0x000fe20000000000 */
[----:B------:R-:W-:-:S02]  /*0390*/  ISETP.GE.OR P2, PT, R3, R6, !P2 ;  /* 0x000000060300720c */ /* 0x000fc40005746670 */
[----:B------:R-:W-:Y:S02]  /*03a0*/  IADD3.X R3, PT, PT, R8, UR9, R17, P1, P6 ;  /* 0x0000000908037c10 */ /* 0x000fe40008fec411 */
[----:B------:R-:W-:Y:S02]  /*03b0*/  ISETP.GE.AND P1, PT, R9, -0x2, PT ;  /* 0xfffffffe0900780c */ /* 0x000fe40003f26270 */
[----:B------:R-:W-:Y:S02]  /*03c0*/  PLOP3.LUT P6, PT, P2, P5, PT, 0xf8, 0x8f ;  /* 0x00000000008f781c */ /* 0x000fe400017cbf70 */
[----:B------:R-:W-:-:S04]  /*03d0*/  ISETP.GE.OR P1, PT, R13, R6, !P1 ;  /* 0x000000060d00720c */ /* 0x000fc80004f26670 */
[----:B------:R-:W-:-:S07]  /*03e0*/  PLOP3.LUT P5, PT, P1, P5, PT, 0xf8, 0x8f ;  /* 0x00000000008f781c */ /* 0x000fce0000fabf70 */
[----:B------:R-:W3:Y:S01]  /*03f0*/  @!P6 LDG.E.U8 R17, desc[UR4][R10.64+0x1] ;  /* 0x000001040a11e981 */ /* 0x000ee2000c1e1100 */
[----:B------:R-:W1:Y:S05]  /*0400*/  @!P6 LDC R20, c[0x3][0xc] ;  /* 0x00c00300ff14eb82 */ /* 0x000e6a0000000800 */
[----:B------:R-:W5:Y:S03]  /*0410*/  @!P5 LDG.E.U8 R18, desc[UR4][R10.64+0x2] ;  /* 0x000002040a12d981 */ /* 0x000f66000c1e1100 */
[----:B0-----:R-:W0:Y:S01]  /*0420*/  @!P5 LDC R15, c[0x3][0x10] ;  /* 0x00c00400ff0fdb82 */ /* 0x001e220000000800 */
[----:B--2---:R-:W-:-:S05]  /*0430*/  @!P0 I2FP.F32.U32 R13, R14 ;  /* 0x0000000e000d8245 */ /* 0x004fca0000201000 */
[--C-:B----4-:R-:W-:Y:S01]  /*0440*/  @!P0 FFMA R14, R13, R19, R16.reuse ;  /* 0x000000130d0e8223 */ /* 0x110fe20000000010 */
[----:B------:R-:W-:Y:S02]  /*0450*/  VIADD R13, R7, 0xffffffff ;  /* 0xffffffff070d7836 */ /* 0x000fe40000000000 */
[----:B------:R-:W-:-:S03]  /*0460*/  @P0 FADD R14, RZ, R16 ;  /* 0x00000010ff0e0221 */ /* 0x000fc60000000000 */
[----:B------:R-:W-:-:S04]  /*0470*/  ISETP.GE.U32.AND P0, PT, R13, UR6, PT ;  /* 0x000000060d007c0c */ /* 0x000fc8000bf06070 */
[----:B------:R-:W-:Y:S02]  /*0480*/  ISETP.LT.OR P0, PT, R9, RZ, P0 ;  /* 0x000000ff0900720c */ /* 0x000fe40000701670 */
[----:B---3--:R-:W-:-:S05]  /*0490*/  @!P6 I2FP.F32.U32 R17, R17 ;  /* 0x000000110011e245 */ /* 0x008fca0000201000 */
[--C-:B-1----:R-:W-:Y:S01]  /*04a0*/  @!P6 FFMA R17, R17, R20, R14.reuse ;  /* 0x000000141111e223 */ /* 0x102fe2000000000e */
[----:B-----5:R-:W-:Y:S01]  /*04b0*/  @!P5 I2FP.F32.U32 R18, R18 ;  /* 0x000000120012d245 */ /* 0x020fe20000201000 */
[----:B------:R-:W-:-:S04]  /*04c0*/  @P6 FADD R17, RZ, R14 ;  /* 0x0000000eff116221 */ /* 0x000fc80000000000 */
[----:B------:R-:W-:Y:S01]  /*04d0*/  @!P0 IMAD.IADD R11, R9, 0x1, R0 ;  /* 0x00000001090b8824 */ /* 0x000fe200078e0200 */
[----:B------:R-:W-:Y:S01]  /*04e0*/  ISETP.GE.U32.OR P6, PT, R13, UR6, P4 ;  /* 0x000000060d007c0c */ /* 0x000fe2000a7c6470 */
[----:B------:R-:W1:Y:S01]  /*04f0*/  @!P0 LDC R20, c[0x3][0x1c] ;  /* 0x00c00700ff148b82 */ /* 0x000e620000000800 */
[--C-:B0-----:R-:W-:Y:S01]  /*0500*/  @!P5 FFMA R18, R18, R15, R17.reuse ;  /* 0x0000000f1212d223 */ /* 0x101fe20000000011 */
[----:B------:R-:W-:Y:S01]  /*0510*/  @P5 FADD R18, RZ, R17 ;  /* 0x00000011ff125221 */ /* 0x000fe20000000000 */
[----:B------:R-:W-:-:S04]  /*0520*/  @!P0 IADD3 R10, P5, PT, R11, UR8, RZ ;  /* 0x000000080b0a8c10 */ /* 0x000fc8000ffbe0ff */
[----:B------:R-:W-:Y:S02]  /*0530*/  @!P0 LEA.HI.X.SX32 R11, R11, UR9, 0x1, P5 ;  /* 0x000000090b0b8c11 */ /* 0x000fe4000a8f0eff */
[----:B------:R-:W-:-:S03]  /*0540*/  ISETP.GE.U32.OR P5, PT, R13, UR6, P3 ;  /* 0x000000060d007c0c */ /* 0x000fc60009fa6470 */
[----:B------:R-:W2:Y:S01]  /*0550*/  @!P6 LDG.E.U8 R14, desc[UR4][R4.64+-0x2] ;  /* 0xfffffe04040ee981 */ /* 0x000ea2000c1e1100 */
[----:B------:R-:W0:Y:S03]  /*0560*/  @!P6 LDC R17, c[0x3][0x14] ;  /* 0x00c00500ff11eb82 */ /* 0x000e260000000800 */
[----:B------:R-:W3:Y:S06]  /*0570*/  @!P0 LDG.E.U8 R10, desc[UR4][R10.64] ;  /* 0x000000040a0a8981 */ /* 0x000eec000c1e1100 */
[----:B------:R-:W4:Y:S01]  /*0580*/  @!P5 LDG.E.U8 R16, desc[UR4][R4.64+-0x1] ;  /* 0xffffff040410d981 */ /* 0x000f22000c1e1100 */
[----:B------:R-:W5:Y:S01]  /*0590*/  @!P5 LDC R19, c[0x3][0x18] ;  /* 0x00c00600ff13db82 */ /* 0x000f620000000800 */
[----:B--2---:R-:W-:-:S02]  /*05a0*/  @!P6 I2FP.F32.U32 R15, R14 ;  /* 0x0000000e000fe245 */ /* 0x004fc40000201000 */
[----:B------:R-:W2:Y:S03]  /*05b0*/  @!P4 LDG.E.U8 R14, desc[UR4][R2.64+-0x2] ;  /* 0xfffffe04020ec981 */ /* 0x000ea6000c1e1100 */
[--C-:B0-----:R-:W-:Y:S01]  /*05c0*/  @!P6 FFMA R15, R15, R17, R18.reuse ;  /* 0x000000110f0fe223 */ /* 0x101fe20000000012 */
[----:B------:R-:W-:Y:S01]  /*05d0*/  @P6 FADD R15, RZ, R18 ;  /* 0x00000012ff0f6221 */ /* 0x000fe20000000000 */
[----:B------:R-:W-:Y:S02]  /*05e0*/  ISETP.GE.AND P6, PT, R9, RZ, PT ;  /* 0x000000ff0900720c */ /* 0x000fe40003fc6270 */
[----:B----4-:R-:W-:Y:S02]  /*05f0*/  @!P5 I2FP.F32.U32 R16, R16 ;  /* 0x000000100010d245 */ /* 0x010fe40000201000 */
[----:B---3--:R-:W-:-:S03]  /*0600*/  @!P0 I2FP.F32.U32 R17, R10 ;  /* 0x0000000a00118245 */ /* 0x008fc60000201000 */
[--C-:B-----5:R-:W-:Y:S01]  /*0610*/  @!P5 FFMA R16, R16, R19, R15.reuse ;  /* 0x000000131010d223 */ /* 0x120fe2000000000f */
[----:B------:R-:W-:Y:S01]  /*0620*/  @P5 FADD R16, RZ, R15 ;  /* 0x0000000fff105221 */ /* 0x000fe20000000000 */
[----:B------:R-:W-:Y:S01]  /*0630*/  IMAD.IADD R15, R9, 0x1, R12 ;  /* 0x00000001090f7824 */ /* 0x000fe200078e020c */
[----:B------:R-:W-:Y:S02]  /*0640*/  ISETP.GE.U32.OR P5, PT, R13, UR6, P2 ;  /* 0x000000060d007c0c */ /* 0x000fe400097a6470 */
[--C-:B-1----:R-:W-:Y:S01]  /*0650*/  @!P0 FFMA R17, R17, R20, R16.reuse ;  /* 0x0000001411118223 */ /* 0x102fe20000000010 */
[----:B------:R-:W-:Y:S01]  /*0660*/  @P0 FADD R17, RZ, R16 ;  /* 0x00000010ff110221 */ /* 0x000fe20000000000 */
[----:B------:R-:W-:-:S04]  /*0670*/  @P6 IADD3 R10, P0, PT, R15, UR8, RZ ;  /* 0x000000080f0a6c10 */ /* 0x000fc8000ff1e0ff */
[----:B------:R-:W-:Y:S02]  /*0680*/  @P6 LEA.HI.X.SX32 R11, R15, UR9, 0x1, P0 ;  /* 0x000000090f0b6c11 */ /* 0x000fe400080f0eff */
[----:B------:R-:W-:Y:S02]  /*0690*/  ISETP.GE.U32.OR P0, PT, R13, UR6, P1 ;  /* 0x000000060d007c0c */ /* 0x000fe40008f06470 */
[----:B------:R-:W3:Y:S01]  /*06a0*/  @!P3 LDG.E.U8 R13, desc[UR4][R2.64+-0x1] ;  /* 0xffffff04020db981 */ /* 0x000ee2000c1e1100 */
[----:B------:R-:W0:Y:S03]  /*06b0*/  @!P5 LDC R18, c[0x3][0x20] ;  /* 0x00c00800ff12db82 */ /* 0x000e260000000800 */
[----:B------:R-:W4:Y:S04]  /*06c0*/  @!P5 LDG.E.U8 R16, desc[UR4][R4.64+0x1] ;  /* 0x000001040410d981 */ /* 0x000f28000c1e1100 */
[----:B------:R-:W5:Y:S03]  /*06d0*/  @P6 LDG.E.U8 R12, desc[UR4][R10.64] ;  /* 0x000000040a0c6981 */ /* 0x000f66000c1e1100 */
[----:B------:R-:W1:Y:S01]  /*06e0*/  @!P0 LDC R20, c[0x3][0x24] ;  /* 0x00c00900ff148b82 */ /* 0x000e620000000800 */
[----:B------:R0:W3:Y:S01]  /*06f0*/  @!P0 LDG.E.U8 R19, desc[UR4][R4.64+0x2] ;  /* 0x0000020404138981 */ /* 0x0000e2000c1e1100 */
[----:B------:R-:W-:-:S05]  /*0700*/  IMAD R0, R6, 0x2, R0 ;  /* 0x0000000206007824 */ /* 0x000fca00078e0200 */
[----:B0-----:R-:W-:Y:S02]  /*0710*/  SHF.R.S32.HI R5, RZ, 0x1f, R0 ;  /* 0x0000001fff057819 */ /* 0x001fe40000011400 */
[----:B--2---:R-:W-:Y:S02]  /*0720*/  @!P4 I2FP.F32.U32 R14, R14 ;  /* 0x0000000e000ec245 */ /* 0x004fe40000201000 */
[----:B----4-:R-:W-:-:S05]  /*0730*/  @!P5 I2FP.F32.U32 R16, R16 ;  /* 0x000000100010d245 */ /* 0x010fca0000201000 */
[--C-:B------:R-:W-:Y:S01]  /*0740*/  @!P5 FFMA R18, R16, R18, R17.reuse ;  /* 0x000000121012d223 */ /* 0x100fe20000000011 */
[----:B------:R-:W-:Y:S01]  /*0750*/  @P5 FADD R18, RZ, R17 ;  /* 0x00000011ff125221 */ /* 0x000fe20000000000 */
[----:B------:R-:W0:Y:S01]  /*0760*/  @!P4 LDC R16, c[0x3][0x28] ;  /* 0x00c00a00ff10cb82 */ /* 0x000e220000000800 */
[----:B---3--:R-:W-:-:S05]  /*0770*/  @!P0 I2FP.F32.U32 R19, R19 ;  /* 0x0000001300138245 */ /* 0x008fca0000201000 */
[--C-:B-1----:R-:W-:Y:S01]  /*0780*/  @!P0 FFMA R19, R19, R20, R18.reuse ;  /* 0x0000001413138223 */ /* 0x102fe20000000012 */
[----:B------:R-:W-:Y:S01]  /*0790*/  @P0 FADD R19, RZ, R18 ;  /* 0x00000012ff130221 */ /* 0x000fe20000000000 */
[----:B------:R-:W1:Y:S01]  /*07a0*/  @!P3 LDC R20, c[0x3][0x2c] ;  /* 0x00c00b00ff14bb82 */ /* 0x000e620000000800 */
[----:B------:R-:W-:Y:S01]  /*07b0*/  IADD3 R10, P0, P5, R9, UR8, R0 ;  /* 0x00000008090a7c10 */ /* 0x000fe2000fd1e000 */
[----:B------:R-:W-:Y:S02]  /*07c0*/  IMAD.IADD R0, R0, 0x1, R6 ;  /* 0x0000000100007824 */ /* 0x000fe400078e0206 */
[----:B------:R-:W-:Y:S01]  /*07d0*/  VIADD R17, R7, 0x1 ;  /* 0x0000000107117836 */ /* 0x000fe20000000000 */
[----:B------:R-:W-:-:S03]  /*07e0*/  IADD3.X R11, PT, PT, R8, UR9, R5, P0, P5 ;  /* 0x00000009080b7c10 */ /* 0x000fc600087ea405 */
[----:B------:R-:W2:Y:S01]  /*07f0*/  @P6 LDC R18, c[0x3][0x30] ;  /* 0x00c00c00ff126b82 */ /* 0x000ea20000000800 */
[--C-:B------:R-:W-:Y:S02]  /*0800*/  SHF.R.S32.HI R5, RZ, 0x1f, R0.reuse ;  /* 0x0000001fff057819 */ /* 0x100fe40000011400 */
[----:B------:R-:W-:-:S04]  /*0810*/  IADD3 R4, P0, P5, R9, UR8, R0 ;  /* 0x0000000809047c10 */ /* 0x000fc8000fd1e000 */
[----:B------:R-:W-:Y:S02]  /*0820*/  IADD3.X R5, PT, PT, R8, UR9, R5, P0, P5 ;  /* 0x0000000908057c10 */ /* 0x000fe400087ea405 */
[----:B------:R-:W-:Y:S01]  /*0830*/  ISETP.GE.U32.AND P0, PT, R17, UR6, PT ;  /* 0x0000000611007c0c */ /* 0x000fe2000bf06070 */
[--C-:B0-----:R-:W-:Y:S01]  /*0840*/  @!P4 FFMA R14, R14, R16, R19.reuse ;  /* 0x000000100e0ec223 */ /* 0x101fe20000000013 */
[----:B------:R-:W-:Y:S02]  /*0850*/  @!P3 I2FP.F32.U32 R13, R13 ;  /* 0x0000000d000db245 */ /* 0x000fe40000201000 */
[----:B------:R-:W-:Y:S01]  /*0860*/  ISETP.LT.OR P0, PT, R9, RZ, P0 ;  /* 0x000000ff0900720c */ /* 0x000fe20000701670 */
[----:B------:R-:W-:Y:S01]  /*0870*/  @P4 FADD R14, RZ, R19 ;  /* 0x00000013ff0e4221 */ /* 0x000fe20000000000 */
[----:B------:R-:W-:Y:S01]  /*0880*/  ISETP.GE.U32.OR P5, PT, R17, UR6, P4 ;  /* 0x0000000611007c0c */ /* 0x000fe2000a7a6470 */
[----:B------:R-:W3:Y:S01]  /*0890*/  @!P2 LDG.E.U8 R16, desc[UR4][R2.64+0x1] ;  /* 0x000001040210a981 */ /* 0x000ee2000c1e1100 */
[----:B-----5:R-:W-:Y:S01]  /*08a0*/  @P6 I2FP.F32.U32 R12, R12 ;  /* 0x0000000c000c6245 */ /* 0x020fe20000201000 */
[--C-:B-1----:R-:W-:Y:S01]  /*08b0*/  @!P3 FFMA R13, R13, R20, R14.reuse ;  /* 0x000000140d0db223 */ /* 0x102fe2000000000e */
[----:B------:R-:W-:Y:S01]  /*08c0*/  @P3 FADD R13, RZ, R14 ;  /* 0x0000000eff0d3221 */ /* 0x000fe20000000000 */
[----:B------:R-:W0:Y:S01]  /*08d0*/  @!P2 LDC R19, c[0x3][0x34] ;  /* 0x00c00d00ff13ab82 */ /* 0x000e220000000800 */
[----:B------:R1:W4:Y:S02]  /*08e0*/  @!P1 LDG.E.U8 R14, desc[UR4][R2.64+0x2] ;  /* 0x00000204020e9981 */ /* 0x000324000c1e1100 */
[----:B--2---:R-:W-:-:S03]  /*08f0*/  @P6 FFMA R8, R12, R18, R13 ;  /* 0x000000120c086223 */ /* 0x004fc6000000000d */
[----:B------:R-:W-:Y:S02]  /*0900*/  @!P0 IMAD.IADD R18, R15, 0x1, R6 ;  /* 0x000000010f128824 */ /* 0x000fe400078e0206 */
[----:B------:R-:W-:Y:S01]  /*0910*/  @!P6 FADD R8, RZ, R13 ;  /* 0x0000000dff08e221 */ /* 0x000fe20000000000 */
[----:B------:R-:W2:Y:S01]  /*0920*/  @!P5 LDG.E.U8 R6, desc[UR4][R10.64+-0x2] ;  /* 0xfffffe040a06d981 */ /* 0x000ea2000c1e1100 */
[----:B------:R-:W5:Y:S01]  /*0930*/  @!P5 LDC R20, c[0x3][0x3c] ;  /* 0x00c00f00ff14db82 */ /* 0x000f620000000800 */
[----:B------:R-:W-:-:S04]  /*0940*/  @!P0 IADD3 R12, P6, PT, R18, UR8, RZ ;  /* 0x00000008120c8c10 */ /* 0x000fc8000ffde0ff */
[----:B------:R-:W-:Y:S02]  /*0950*/  @!P0 LEA.HI.X.SX32 R13, R18, UR9, 0x1, P6 ;  /* 0x00000009120d8c11 */ /* 0x000fe4000b0f0eff */
[----:B------:R-:W-:Y:S01]  /*0960*/  ISETP.GE.U32.OR P6, PT, R17, UR6, P3 ;  /* 0x0000000611007c0c */ /* 0x000fe20009fc6470 */
[----:B-1----:R-:W1:Y:S02]  /*0970*/  @!P1 LDC R2, c[0x3][0x38] ;  /* 0x00c00e00ff029b82 */ /* 0x002e640000000800 */
[----:B------:R-:W5:Y:S10]  /*0980*/  @!P0 LDG.E.U8 R12, desc[UR4][R12.64] ;  /* 0x000000040c0c8981 */ /* 0x000f74000c1e1100 */
[----:B------:R-:W5:Y:S01]  /*0990*/  @!P6 LDG.E.U8 R18, desc[UR4][R10.64+-0x1] ;  /* 0xffffff040a12e981 */ /* 0x000f62000c1e1100 */
[----:B------:R-:W-:-:S05]  /*09a0*/  VIADD R7, R7, 0x2 ;  /* 0x0000000207077836 */ /* 0x000fca0000000000 */
[C---:B------:R-:W-:Y:S02]  /*09b0*/  ISETP.GE.U32.OR P4, PT, R7.reuse, UR6, P4 ;  /* 0x0000000607007c0c */ /* 0x040fe4000a786470 */
[----:B------:R-:W-:Y:S02]  /*09c0*/  ISETP.GE.U32.OR P3, PT, R7, UR6, P3 ;  /* 0x0000000607007c0c */ /* 0x000fe40009f66470 */
[----:B---3--:R-:W-:-:S05]  /*09d0*/  @!P2 I2FP.F32.U32 R3, R16 ;  /* 0x000000100003a245 */ /* 0x008fca0000201000 */
[--C-:B0-----:R-:W-:Y:S01]  /*09e0*/  @!P2 FFMA R3, R3, R19, R8.reuse ;  /* 0x000000130303a223 */ /* 0x101fe20000000008 */
[----:B----4-:R-:W-:Y:S01]  /*09f0*/  @!P1 I2FP.F32.U32 R14, R14 ;  /* 0x0000000e000e9245 */ /* 0x010fe20000201000 */
[----:B------:R-:W-:Y:S02]  /*0a00*/  @P2 FADD R3, RZ, R8 ;  /* 0x00000008ff032221 */ /* 0x000fe40000000000 */
[----:B------:R-:W0:Y:S02]  /*0a10*/  @!P6 LDC R8, c[0x3][0x40] ;  /* 0x00c01000ff08eb82 */ /* 0x000e240000000800 */
[--C-:B-1----:R-:W-:Y:S01]  /*0a20*/  @!P1 FFMA R14, R14, R2, R3.reuse ;  /* 0x000000020e0e9223 */ /* 0x102fe20000000003 */
[----:B--2---:R-:W-:Y:S01]  /*0a30*/  @!P5 I2FP.F32.U32 R19, R6 ;  /* 0x000000060013d245 */ /* 0x004fe20000201000 */
[----:B------:R-:W-:-:S04]  /*0a40*/  @P1 FADD R14, RZ, R3 ;  /* 0x00000003ff0e1221 */ /* 0x000fc80000000000 */
[----:B------:R-:W1:Y:S01]  /*0a50*/  @!P0 LDC R2, c[0x3][0x44] ;  /* 0x00c01100ff028b82 */ /* 0x000e620000000800 */
[--C-:B-----5:R-:W-:Y:S01]  /*0a60*/  @!P5 FFMA R19, R19, R20, R14.reuse ;  /* 0x000000141313d223 */ /* 0x120fe2000000000e */
[----:B------:R-:W-:Y:S01]  /*0a70*/  @P5 FADD R19, RZ, R14 ;  /* 0x0000000eff135221 */ /* 0x000fe20000000000 */
[----:B------:R-:W-:-:S04]  /*0a80*/  ISETP.GE.U32.AND P5, PT, R7, UR6, PT ;  /* 0x0000000607007c0c */ /* 0x000fc8000bfa6070 */
[----:B------:R-:W-:Y:S02]  /*0a90*/  ISETP.LT.OR P5, PT, R9, RZ, P5 ;  /* 0x000000ff0900720c */ /* 0x000fe40002fa1670 */
[----:B------:R-:W-:Y:S02]  /*0aa0*/  @!P0 I2FP.F32.U32 R3, R12 ;  /* 0x0000000c00038245 */ /* 0x000fe40000201000 */
[----:B------:R-:W2:Y:S01]  /*0ab0*/  @!P3 LDG.E.U8 R12, desc[UR4][R4.64+-0x1] ;  /* 0xffffff04040cb981 */ /* 0x000ea2000c1e1100 */
[----:B------:R-:W-:-:S08]  /*0ac0*/  @!P6 I2FP.F32.U32 R18, R18 ;  /* 0x000000120012e245 */ /* 0x000fd00000201000 */
[----:B------:R-:W-:Y:S02]  /*0ad0*/  @!P5 IMAD.IADD R9, R9, 0x1, R0 ;  /* 0x000000010909d824 */ /* 0x000fe400078e0200 */
[--C-:B0-----:R-:W-:Y:S01]  /*0ae0*/  @!P6 FFMA R18, R18, R8, R19.reuse ;  /* 0x000000081212e223 */ /* 0x101fe20000000013 */
[----:B------:R-:W-:Y:S01]  /*0af0*/  @P6 FADD R18, RZ, R19 ;  /* 0x00000013ff126221 */ /* 0x000fe20000000000 */
[----:B------:R-:W-:-:S03]  /*0b00*/  ISETP.GE.U32.OR P6, PT, R17, UR6, P2 ;  /* 0x0000000611007c0c */ /* 0x000fc600097c6470 */
[--C-:B-1----:R-:W-:Y:S01]  /*0b10*/  @!P0 FFMA R0, R3, R2, R18.reuse ;  /* 0x0000000203008223 */ /* 0x102fe20000000012 */
[----:B------:R-:W-:Y:S01]  /*0b20*/  @P0 FADD R0, RZ, R18 ;  /* 0x00000012ff000221 */ /* 0x000fe20000000000 */
[----:B------:R-:W-:-:S04]  /*0b30*/  @!P5 IADD3 R2, P0, PT, R9, UR8, RZ ;  /* 0x000000080902dc10 */ /* 0x000fc8000ff1e0ff */
[----:B------:R-:W-:Y:S01]  /*0b40*/  @!P5 LEA.HI.X.SX32 R3, R9, UR9, 0x1, P0 ;  /* 0x000000090903dc11 */ /* 0x000fe200080f0eff */
[----:B------:R-:W0:Y:S01]  /*0b50*/  LDCU.64 UR8, c[0x0][0x388] ;  /* 0x00007100ff0877ac */ /* 0x000e220008000a00 */
[----:B------:R-:W-:Y:S01]  /*0b60*/  ISETP.GE.U32.OR P0, PT, R17, UR6, P1 ;  /* 0x0000000611007c0c */ /* 0x000fe20008f06470 */
[----:B------:R-:W3:Y:S01]  /*0b70*/  @!P4 LDG.E.U8 R9, desc[UR4][R4.64+-0x2] ;  /* 0xfffffe040409c981 */ /* 0x000ee2000c1e1100 */
[C---:B------:R-:W-:Y:S01]  /*0b80*/  ISETP.GE.U32.OR P2, PT, R7.reuse, UR6, P2 ;  /* 0x0000000607007c0c */ /* 0x040fe20009746470 */
[----:B------:R-:W1:Y:S02]  /*0b90*/  @!P6 LDC R16, c[0x3][0x48] ;  /* 0x00c01200ff10eb82 */ /* 0x000e640000000800 */
[----:B------:R-:W4:Y:S04]  /*0ba0*/  @!P6 LDG.E.U8 R6, desc[UR4][R10.64+0x1] ;  /* 0x000001040a06e981 */ /* 0x000f28000c1e1100 */
[----:B------:R-:W5:Y:S04]  /*0bb0*/  @!P5 LDG.E.U8 R2, desc[UR4][R2.64] ;  /* 0x000000040202d981 */ /* 0x000f68000c1e1100 */
[----:B------:R0:W3:Y:S01]  /*0bc0*/  @!P0 LDG.E.U8 R8, desc[UR4][R10.64+0x2] ;  /* 0x000002040a088981 */ /* 0x0000e2000c1e1100 */
[----:B------:R-:W-:Y:S01]  /*0bd0*/  ISETP.GE.U32.OR P1, PT, R7, UR6, P1 ;  /* 0x0000000607007c0c */ /* 0x000fe20008f26470 */
[----:B------:R-:W3:Y:S02]  /*0be0*/  @!P0 LDC R17, c[0x3][0x4c] ;  /* 0x00c01300ff118b82 */ /* 0x000ee40000000800 */
[----:B------:R-:W5:Y:S06]  /*0bf0*/  @!P2 LDG.E.U8 R13, desc[UR4][R4.64+0x1] ;  /* 0x00000104040da981 */ /* 0x000f6c000c1e1100 */
[----:B0-----:R-:W0:Y:S04]  /*0c00*/  @!P4 LDC R10, c[0x3][0x50] ;  /* 0x00c01400ff0acb82 */ /* 0x001e280000000800 */
[----:B------:R1:W5:Y:S04]  /*0c10*/  @!P1 LDG.E.U8 R14, desc[UR4][R4.64+0x2] ;  /* 0x00000204040e9981 */ /* 0x000368000c1e1100 */
[----:B-1----:R-:W1:Y:S01]  /*0c20*/  @!P2 LDC R4, c[0x3][0x5c] ;  /* 0x00c01700ff04ab82 */ /* 0x002e620000000800 */
[----:B--2---:R-:W-:-:S02]  /*0c30*/  @!P3 I2FP.F32.U32 R12, R12 ;  /* 0x0000000c000cb245 */ /* 0x004fc40000201000 */
[----:B----4-:R-:W-:-:S05]  /*0c40*/  @!P6 I2FP.F32.U32 R7, R6 ;  /* 0x000000060007e245 */ /* 0x010fca0000201000 */
[----:B------:R-:W2:Y:S01]  /*0c50*/  @!P3 LDC R6, c[0x3][0x54] ;  /* 0x00c01500ff06bb82 */ /* 0x000ea20000000800 */
[--C-:B------:R-:W-:Y:S01]  /*0c60*/  @!P6 FFMA R7, R7, R16, R0.reuse ;  /* 0x000000100707e223 */ /* 0x100fe20000000000 */
[----:B------:R-:W-:Y:S01]  /*0c70*/  @P6 FADD R7, RZ, R0 ;  /* 0x00000000ff076221 */ /* 0x000fe20000000000 */
[----:B---3--:R-:W-:-:S05]  /*0c80*/  @!P0 I2FP.F32.U32 R8, R8 ;  /* 0x0000000800088245 */ /* 0x008fca0000201000 */
[----:B------:R-:W3:Y:S01]  /*0c90*/  @!P5 LDC R0, c[0x3][0x58] ;  /* 0x00c01600ff00db82 */ /* 0x000ee20000000800 */
[----:B------:R-:W-:Y:S01]  /*0ca0*/  @!P4 I2FP.F32.U32 R9, R9 ;  /* 0x000000090009c245 */ /* 0x000fe20000201000 */
[--C-:B------:R-:W-:Y:S01]  /*0cb0*/  @!P0 FFMA R8, R8, R17, R7.reuse ;  /* 0x0000001108088223 */ /* 0x100fe20000000007 */
[----:B------:R-:W-:-:S04]  /*0cc0*/  @P0 FADD R8, RZ, R7 ;  /* 0x00000007ff080221 */ /* 0x000fc80000000000 */
[--C-:B0-----:R-:W-:Y:S01]  /*0cd0*/  @!P4 FFMA R9, R9, R10, R8.reuse ;  /* 0x0000000a0909c223 */ /* 0x101fe20000000008 */
[----:B------:R-:W-:-:S04]  /*0ce0*/  @P4 FADD R9, RZ, R8 ;  /* 0x00000008ff094221 */ /* 0x000fc80000000000 */
[--C-:B--2---:R-:W-:Y:S02]  /*0cf0*/  @!P3 FFMA R12, R12, R6, R9.reuse ;  /* 0x000000060c0cb223 */ /* 0x104fe40000000009 */
[----:B------:R-:W0:Y:S01]  /*0d00*/  @!P1 LDC R6, c[0x3][0x60] ;  /* 0x00c01800ff069b82 */ /* 0x000e220000000800 */
[----:B-----5:R-:W-:Y:S01]  /*0d10*/  @!P5 I2FP.F32.U32 R3, R2 ;  /* 0x000000020003d245 */ /* 0x020fe20000201000 */
[----:B------:R-:W-:-:S04]  /*0d20*/  @P3 FADD R12, RZ, R9 ;  /* 0x00000009ff0c3221 */ /* 0x000fc80000000000 */
[--C-:B---3--:R-:W-:Y:S01]  /*0d30*/  @!P5 FFMA R3, R3, R0, R12.reuse ;  /* 0x000000000303d223 */ /* 0x108fe2000000000c */
[----:B------:R-:W-:Y:S01]  /*0d40*/  @!P2 I2FP.F32.U32 R0, R13 ;  /* 0x0000000d0000a245 */ /* 0x000fe20000201000 */
[----:B------:R-:W-:Y:S01]  /*0d50*/  @P5 FADD R3, RZ, R12 ;  /* 0x0000000cff035221 */ /* 0x000fe20000000000 */
[----:B------:R-:W-:-:S03]  /*0d60*/  @!P1 I2FP.F32.U32 R5, R14 ;  /* 0x0000000e00059245 */ /* 0x000fc60000201000 */
[--C-:B-1----:R-:W-:Y:S01]  /*0d70*/  @!P2 FFMA R0, R0, R4, R3.reuse ;  /* 0x000000040000a223 */ /* 0x102fe20000000003 */
[----:B------:R-:W-:-:S04]  /*0d80*/  @P2 FADD R0, RZ, R3 ;  /* 0x00000003ff002221 */ /* 0x000fc80000000000 */
[--C-:B0-----:R-:W-:Y:S01]  /*0d90*/  @!P1 FFMA R5, R5, R6, R0.reuse ;  /* 0x0000000605059223 */ /* 0x101fe20000000000 */
[----:B------:R-:W-:-:S05]  /*0da0*/  @P1 FADD R5, RZ, R0 ;  /* 0x00000000ff051221 */ /* 0x000fca0000000000 */
[----:B------:R-:W-:-:S04]  /*0db0*/  FMNMX R5, R5, 255, PT ;  /* 0x437f000005057809 */ /* 0x000fc80003800000 */
[----:B------:R-:W-:-:S06]  /*0dc0*/  FMNMX R5, RZ, R5, !PT ;  /* 0x00000005ff057209 */ /* 0x000fcc0007800000 */
[----:B------:R-:W0:Y:S01]  /*0dd0*/  F2I.U32.TRUNC.NTZ R5, R5 ;  /* 0x0000000500057305 */ /* 0x000e22000020f000 */
[----:B------:R-:W-:-:S04]  /*0de0*/  IADD3 R2, P0, PT, R15, UR8, RZ ;  /* 0x000000080f027c10 */ /* 0x000fc8000ff1e0ff */
[----:B------:R-:W-:-:S05]  /*0df0*/  LEA.HI.X.SX32 R3, R15, UR9, 0x1, P0 ;  /* 0x000000090f037c11 */ /* 0x000fca00080f0eff */
[----:B0-----:R-:W-:Y:S01]  /*0e00*/  STG.E.U8 desc[UR4][R2.64], R5 ;  /* 0x0000000502007986 */ /* 0x001fe2000c101104 */
[----:B------:R-:W-:Y:S05]  /*0e10*/  EXIT ;  /* 0x000000000000794d */ /* 0x000fea0003800000 */
.L_x_2:
        /* <DEDUP_REMOVED lines=14> */
.L_x_22:


//--------------------- .text._Z21box_filter_shared_memPKhPh --------------------------
	.section	.text._Z21box_filter_shared_memPKhPh,"ax",@progbits
	.align	128
        .global         _Z21box_filter_shared_memPKhPh
        .type           _Z21box_filter_shared_memPKhPh,@function
        .size           _Z21box_filter_shared_memPKhPh,(.L_x_23 - _Z21box_filter_shared_memPKhPh)
        .other          _Z21box_filter_shared_memPKhPh,@"STO_CUDA_ENTRY STV_DEFAULT"
_Z21box_filter_shared_memPKhPh:
.text._Z21box_filter_shared_memPKhPh:
        /* <DEDUP_REMOVED lines=15> */
[----:B------:R-:W-:Y:S01]  /*00f0*/  IMAD R16, R13, R15, RZ ;  /* 0x0000000f0d107224 */ /* 0x000fe200078e02ff */
[----:B------:R-:W1:Y:S03]  /*0100*/  LDCU.64 UR6, c[0x0][0x358] ;  /* 0x00006b00ff0677ac */ /* 0x000e660008000a00 */
[----:B------:R-:W-:-:S05]  /*0110*/  IMAD.IADD R11, R12, 0x1, R16 ;  /* 0x000000010c0b7824 */ /* 0x000fca00078e0210 */
[----:B------:R-:W-:Y:S02]  /*0120*/  SHF.R.S32.HI R20, RZ, 0x1f, R11 ;  /* 0x0000001fff147819 */ /* 0x000fe4000001140b */
[----:B0-----:R-:W-:-:S04]  /*0130*/  IADD3 R2, P0, PT, R11, UR10, RZ ;  /* 0x0000000a0b027c10 */ /* 0x001fc8000ff1e0ff */
[----:B------:R-:W-:-:S05]  /*0140*/  IADD3.X R3, PT, PT, R20, UR11, RZ, P0, !PT ;  /* 0x0000000b14037c10 */ /* 0x000fca00087fe4ff */
[----:B-1----:R-:W2:Y:S01]  /*0150*/  LDG.E.U8 R5, desc[UR6][R2.64] ;  /* 0x0000000602057981 */ /* 0x002ea2000c1e1100 */
[----:B------:R-:W0:Y:S01]  /*0160*/  S2UR UR5, SR_CgaCtaId ;  /* 0x00000000000579c3 */ /* 0x000e220000008800 */
[----:B------:R-:W-:Y:S01]  /*0170*/  UMOV UR4, 0x400 ;  /* 0x0000040000047882 */ /* 0x000fe20000000000 */
[----:B------:R-:W-:Y:S01]  /*0180*/  ISETP.NE.AND P0, PT, R0, 0xf, PT ;  /* 0x0000000f0000780c */ /* 0x000fe20003f05270 */
[----:B------:R-:W-:Y:S01]  /*0190*/  VIADD R14, R13, 0xfffffffe ;  /* 0xfffffffe0d0e7836 */ /* 0x000fe20000000000 */
[----:B------:R-:W-:Y:S01]  /*01a0*/  BSSY.RECONVERGENT B0, `(.L_x_3) ;  /* 0x0000016000007945 */ /* 0x000fe20003800200 */
[----:B------:R-:W-:Y:S02]  /*01b0*/  IMAD.IADD R19, R16, 0x1, -R15 ;  /* 0x0000000110137824 */ /* 0x000fe400078e0a0f */
[----:B------:R-:W-:Y:S01]  /*01c0*/  IMAD R8, R14, R15, R12 ;  /* 0x0000000f0e087224 */ /* 0x000fe200078e020c */
[----:B0-----:R-:W-:-:S06]  /*01d0*/  ULEA UR4, UR5, UR4, 0x18 ;  /* 0x0000000405047291 */ /* 0x001fcc000f8ec0ff */
[----:B------:R-:W-:-:S04]  /*01e0*/  IMAD.U32 R7, RZ, RZ, UR4 ;  /* 0x00000004ff077e24 */ /* 0x000fc8000f8e00ff */
[----:B------:R-:W-:-:S04]  /*01f0*/  IMAD R18, R0, 0x45, R7 ;  /* 0x0000004500127824 */ /* 0x000fc800078e0207 */
[----:B------:R-:W-:-:S05]  /*0200*/  IMAD.IADD R10, R18, 0x1, R17 ;  /* 0x00000001120a7824 */ /* 0x000fca00078e0211 */
[----:B--2---:R0:W-:Y:S01]  /*0210*/  STS.U8 [R10+0x8c], R5 ;  /* 0x00008c050a007388 */ /* 0x0041e20000000000 */
[----:B------:R-:W-:Y:S05]  /*0220*/  @P0 BRA `(.L_x_4) ;  /* 0x0000000000340947 */ /* 0x000fea0003800000 */
[C---:B0-----:R-:W-:Y:S02]  /*0230*/  VIADD R5, R13.reuse, 0x2 ;  /* 0x000000020d057836 */ /* 0x041fe40000000000 */
[----:B------:R-:W-:-:S03]  /*0240*/  VIADD R4, R13, 0x1 ;  /* 0x000000010d047836 */ /* 0x000fc60000000000 */
[----:B------:R-:W-:Y:S02]  /*0250*/  ISETP.GE.U32.AND P1, PT, R5, UR8, PT ;  /* 0x0000000805007c0c */ /* 0x000fe4000bf26070 */
[----:B------:R-:W-:-:S11]  /*0260*/  ISETP.GE.U32.AND P0, PT, R4, UR8, PT ;  /* 0x0000000804007c0c */ /* 0x000fd6000bf06070 */
[----:B------:R-:W-:Y:S02]  /*0270*/  @!P1 IMAD R7, R15, 0x2, R11 ;  /* 0x000000020f079824 */ /* 0x000fe400078e020b */
[----:B------:R-:W-:-:S03]  /*0280*/  @!P0 IADD3 R4, P2, PT, R2, R15, RZ ;  /* 0x0000000f02048210 */ /* 0x000fc60007f5e0ff */
[----:B------:R-:W-:Y:S02]  /*0290*/  @!P1 IADD3 R6, P3, PT, R7, UR10, RZ ;  /* 0x0000000a07069c10 */ /* 0x000fe4000ff7e0ff */
[----:B------:R-:W-:Y:S02]  /*02a0*/  @!P0 LEA.HI.X.SX32 R5, R15, R3, 0x1, P2 ;  /* 0x000000030f058211 */ /* 0x000fe400010f0eff */
[----:B------:R-:W-:-:S03]  /*02b0*/  @!P1 LEA.HI.X.SX32 R7, R7, UR11, 0x1, P3 ;  /* 0x0000000b07079c11 */ /* 0x000fc600098f0eff */
[----:B------:R-:W2:Y:S04]  /*02c0*/  @!P0 LDG.E.U8 R4, desc[UR6][R4.64] ;  /* 0x0000000604048981 */ /* 0x000ea8000c1e1100 */
[----:B------:R-:W3:Y:S04]  /*02d0*/  @!P1 LDG.E.U8 R6, desc[UR6][R6.64] ;  /* 0x0000000606069981 */ /* 0x000ee8000c1e1100 */
[----:B--2---:R1:W-:Y:S04]  /*02e0*/  @!P0 STS.U8 [R17+UR4+0x4dc], R4 ;  /* 0x0004dc0411008988 */ /* 0x0043e80008000004 */
[----:B---3--:R1:W-:Y:S02]  /*02f0*/  @!P1 STS.U8 [R17+UR4+0x521], R6 ;  /* 0x0005210611009988 */ /* 0x0083e40008000004 */
.L_x_4:
[----:B------:R-:W-:Y:S05]  /*0300*/  BSYNC.RECONVERGENT B0 ;  /* 0x0000000000007941 */ /* 0x000fea0003800200 */
.L_x_3:
[----:B------:R-:W-:Y:S01]  /*0310*/  ISETP.NE.AND P4, PT, R0, RZ, PT ;  /* 0x000000ff0000720c */ /* 0x000fe20003f85270 */
[----:B------:R-:W-:Y:S01]  /*0320*/  IMAD.IADD R7, R12, 0x1, R19 ;  /* 0x000000010c077824 */ /* 0x000fe200078e0213 */
[----:B-1----:R-:W-:Y:S01]  /*0330*/  IADD3 R4, P5, PT, R8, UR10, RZ ;  /* 0x0000000a08047c10 */ /* 0x002fe2000ffbe0ff */
[----:B------:R-:W-:Y:S01]  /*0340*/  BSSY.RECONVERGENT B0, `(.L_x_5) ;  /* 0x0000011000007945 */ /* 0x000fe20003800200 */
[----:B------:R-:W-:Y:S01]  /*0350*/  ISETP.NE.AND P3, PT, R17, 0x3f, PT ;  /* 0x0000003f1100780c */ /* 0x000fe20003f65270 */
[----:B------:R-:W-:Y:S01]  /*0360*/  VIADD R22, R12, 0xfffffffe ;  /* 0xfffffffe0c167836 */ /* 0x000fe20000000000 */
[----:B------:R-:W-:Y:S02]  /*0370*/  IADD3 R6, P6, PT, R7, UR10, RZ ;  /* 0x0000000a07067c10 */ /* 0x000fe4000ffde0ff */
[----:B0-----:R-:W-:Y:S02]  /*0380*/  LEA.HI.X.SX32 R5, R8, UR11, 0x1, P5 ;  /* 0x0000000b08057c11 */ /* 0x001fe4000a8f0eff */
[----:B------:R-:W-:-:S02]  /*0390*/  ISETP.NE.AND P0, PT, R17, RZ, PT ;  /* 0x000000ff1100720c */ /* 0x000fc40003f05270 */
[----:B------:R-:W-:Y:S02]  /*03a0*/  ISETP.GE.AND P1, PT, R12, 0x2, PT ;  /* 0x000000020c00780c */ /* 0x000fe40003f26270 */
[C---:B------:R-:W-:Y:S02]  /*03b0*/  ISETP.NE.OR P2, PT, R0.reuse, 0xf, P3 ;  /* 0x0000000f0000780c */ /* 0x040fe40001f45670 */
[----:B------:R-:W-:Y:S02]  /*03c0*/  ISETP.NE.OR P5, PT, R0, RZ, P3 ;  /* 0x000000ff0000720c */ /* 0x000fe40001fa5670 */
[----:B------:R-:W-:Y:S01]  /*03d0*/  LEA.HI.X.SX32 R7, R7, UR11, 0x1, P6 ;  /* 0x0000000b07077c11 */ /* 0x000fe2000b0f0eff */
[----:B------:R-:W-:Y:S10]  /*03e0*/  @P4 BRA `(.L_x_6) ;  /* 0x0000000000184947 */ /* 0x000ff40003800000 */
[C---:B------:R-:W-:Y:S02]  /*03f0*/  ISETP.NE.AND P4, PT, R13.reuse, RZ, PT ;  /* 0x000000ff0d00720c */ /* 0x040fe40003f85270 */
[----:B------:R-:W-:-:S11]  /*0400*/  ISETP.GE.U32.AND P6, PT, R13, 0x2, PT ;  /* 0x000000020d00780c */ /* 0x000fd60003fc6070 */
[----:B------:R-:W2:Y:S04]  /*0410*/  @P4 LDG.E.U8 R8, desc[UR6][R6.64] ;  /* 0x0000000606084981 */ /* 0x000ea8000c1e1100 */
[----:B------:R-:W3:Y:S04]  /*0420*/  @P6 LDG.E.U8 R24, desc[UR6][R4.64] ;  /* 0x0000000604186981 */ /* 0x000ee8000c1e1100 */
[----:B--2---:R0:W-:Y:S04]  /*0430*/  @P4 STS.U8 [R17+UR4+0x47], R8 ;  /* 0x0000470811004988 */ /* 0x0041e80008000004 */
[----:B---3--:R0:W-:Y:S02]  /*0440*/  @P6 STS.U8 [R17+UR4+0x2], R24 ;  /* 0x0000021811006988 */ /* 0x0081e40008000004 */
.L_x_6:
[----:B------:R-:W-:Y:S05]  /*0450*/  BSYNC.RECONVERGENT B0 ;  /* 0x0000000000007941 */ /* 0x000fea0003800200 */
.L_x_5:
[----:B------:R-:W-:Y:S04]  /*0460*/  BSSY.RECONVERGENT B0, `(.L_x_7) ;  /* 0x000000e000007945 */ /* 0x000fe80003800200 */
[----:B------:R-:W-:Y:S05]  /*0470*/  @P3 BRA `(.L_x_8) ;  /* 0x0000000000303947 */ /* 0x000fea0003800000 */
[C---:B0-----:R-:W-:Y:S01]  /*0480*/  VIADD R24, R12.reuse, 0x1 ;  /* 0x000000010c187836 */ /* 0x041fe20000000000 */
[----:B------:R-:W-:Y:S01]  /*0490*/  SHF.R.S32.HI R9, RZ, 0x1f, R16 ;  /* 0x0000001fff097819 */ /* 0x000fe20000011410 */
[C---:B------:R-:W-:Y:S01]  /*04a0*/  VIADD R26, R12.reuse, 0x2 ;  /* 0x000000020c1a7836 */ /* 0x040fe20000000000 */
[----:B------:R-:W-:Y:S02]  /*04b0*/  SHF.R.S32.HI R28, RZ, 0x1f, R12 ;  /* 0x0000001fff1c7819 */ /* 0x000fe4000001140c */
[----:B------:R-:W-:Y:S02]  /*04c0*/  IADD3 R8, P4, P6, R12, UR10, R16 ;  /* 0x0000000a0c087c10 */ /* 0x000fe4000fe9e010 */
[-C--:B------:R-:W-:Y:S02]  /*04d0*/  ISETP.GE.AND P3, PT, R24, R15.reuse, PT ;  /* 0x0000000f1800720c */ /* 0x080fe40003f66270 */
[----:B------:R-:W-:Y:S02]  /*04e0*/  IADD3.X R9, PT, PT, R28, UR11, R9, P4, P6 ;  /* 0x0000000b1c097c10 */ /* 0x000fe4000a7ec409 */
[----:B------:R-:W-:-:S09]  /*04f0*/  ISETP.GE.AND P4, PT, R26, R15, PT ;  /* 0x0000000f1a00720c */ /* 0x000fd20003f86270 */
[----:B------:R-:W2:Y:S04]  /*0500*/  @!P3 LDG.E.U8 R21, desc[UR6][R8.64+0x1] ;  /* 0x000001060815b981 */ /* 0x000ea8000c1e1100 */
[----:B------:R-:W3:Y:S04]  /*0510*/  @!P4 LDG.E.U8 R23, desc[UR6][R8.64+0x2] ;  /* 0x000002060817c981 */ /* 0x000ee8000c1e1100 */
[----:B--2---:R1:W-:Y:S04]  /*0520*/  @!P3 STS.U8 [R18+0xcc], R21 ;  /* 0x0000cc151200b388 */ /* 0x0043e80000000000 */
[----:B---3--:R1:W-:Y:S02]  /*0530*/  @!P4 STS.U8 [R18+0xcd], R23 ;  /* 0x0000cd171200c388 */ /* 0x0083e40000000000 */
.L_x_8:
[----:B------:R-:W-:Y:S05]  /*0540*/  BSYNC.RECONVERGENT B0 ;  /* 0x0000000000007941 */ /* 0x000fea0003800200 */
.L_x_7:
[----:B------:R-:W-:Y:S04]  /*0550*/  BSSY.RECONVERGENT B0, `(.L_x_9) ;  /* 0x0000008000007945 */ /* 0x000fe80003800200 */
[----:B------:R-:W-:Y:S05]  /*0560*/  @P0 BRA `(.L_x_10) ;  /* 0x0000000000180947 */ /* 0x000fea0003800000 */
[C---:B------:R-:W-:Y:S02]  /*0570*/  ISETP.GE.AND P3, PT, R12.reuse, 0x1, PT ;  /* 0x000000010c00780c */ /* 0x040fe40003f66270 */
[----:B------:R-:W-:-:S11]  /*0580*/  ISETP.GE.AND P4, PT, R12, 0x2, PT ;  /* 0x000000020c00780c */ /* 0x000fd60003f86270 */
[----:B------:R-:W2:Y:S04]  /*0590*/  @P3 LDG.E.U8 R9, desc[UR6][R2.64+-0x1] ;  /* 0xffffff0602093981 */ /* 0x000ea8000c1e1100 */
[----:B-1----:R-:W3:Y:S04]  /*05a0*/  @P4 LDG.E.U8 R21, desc[UR6][R2.64+-0x2] ;  /* 0xfffffe0602154981 */ /* 0x002ee8000c1e1100 */
[----:B--2---:R2:W-:Y:S04]  /*05b0*/  @P3 STS.U8 [R18+0x8b], R9 ;  /* 0x00008b0912003388 */ /* 0x0045e80000000000 */
[----:B---3--:R2:W-:Y:S02]  /*05c0*/  @P4 STS.U8 [R18+0x8a], R21 ;  /* 0x00008a1512004388 */ /* 0x0085e40000000000 */
.L_x_10:
[----:B------:R-:W-:Y:S05]  /*05d0*/  BSYNC.RECONVERGENT B0 ;  /* 0x0000000000007941 */ /* 0x000fea0003800200 */
.L_x_9:
[----:B------:R-:W-:Y:S04]  /*05e0*/  BSSY.RECONVERGENT B0, `(.L_x_11) ;  /* 0x000001e000007945 */ /* 0x000fe80003800200 */
[----:B------:R-:W-:Y:S05]  /*05f0*/  @P2 BRA `(.L_x_12) ;  /* 0x0000000000702947 */ /* 0x000fea0003800000 */
[--C-:B------:R-:W-:Y:S01]  /*0600*/  IMAD.IADD R2, R16, 0x1, R15.reuse ;  /* 0x0000000110027824 */ /* 0x100fe200078e020f */
[----:B-12---:R-:W-:Y:S01]  /*0610*/  SHF.R.S32.HI R21, RZ, 0x1f, R12 ;  /* 0x0000001fff157819 */ /* 0x006fe2000001140c */
[----:B------:R-:W-:Y:S02]  /*0620*/  VIADD R18, R12, 0x1 ;  /* 0x000000010c127836 */ /* 0x000fe40000000000 */
[----:B------:R-:W-:Y:S01]  /*0630*/  IMAD.IADD R9, R2, 0x1, R15 ;  /* 0x0000000102097824 */ /* 0x000fe200078e020f */
[--C-:B------:R-:W-:Y:S01]  /*0640*/  SHF.R.S32.HI R3, RZ, 0x1f, R2.reuse ;  /* 0x0000001fff037819 */ /* 0x100fe20000011402 */
[----:B------:R-:W-:Y:S01]  /*0650*/  VIADD R23, R13, 0x1 ;  /* 0x000000010d177836 */ /* 0x000fe20000000000 */
[C---:B------:R-:W-:Y:S02]  /*0660*/  IADD3 R2, P4, P6, R12.reuse, UR10, R2 ;  /* 0x0000000a0c027c10 */ /* 0x040fe4000fe9e002 */
[--C-:B------:R-:W-:Y:S02]  /*0670*/  SHF.R.S32.HI R16, RZ, 0x1f, R9.reuse ;  /* 0x0000001fff107819 */ /* 0x100fe40000011409 */
[----:B0-----:R-:W-:-:S02]  /*0680*/  IADD3 R8, P2, P3, R12, UR10, R9 ;  /* 0x0000000a0c087c10 */ /* 0x001fc4000fb5e009 */
[C---:B------:R-:W-:Y:S02]  /*0690*/  IADD3.X R3, PT, PT, R21.reuse, UR11, R3, P4, P6 ;  /* 0x0000000b15037c10 */ /* 0x040fe4000a7ec403 */
[----:B------:R-:W-:Y:S01]  /*06a0*/  IADD3.X R9, PT, PT, R21, UR11, R16, P2, P3 ;  /* 0x0000000b15097c10 */ /* 0x000fe200097e6410 */
[----:B------:R-:W-:Y:S01]  /*06b0*/  VIADD R16, R12, 0x2 ;  /* 0x000000020c107836 */ /* 0x000fe20000000000 */
[-C--:B------:R-:W-:Y:S01]  /*06c0*/  ISETP.GE.AND P4, PT, R18, R15.reuse, PT ;  /* 0x0000000f1200720c */ /* 0x080fe20003f86270 */
[----:B------:R-:W-:Y:S01]  /*06d0*/  VIADD R18, R13, 0x2 ;  /* 0x000000020d127836 */ /* 0x000fe20000000000 */
[C---:B------:R-:W-:Y:S02]  /*06e0*/  ISETP.GE.U32.AND P3, PT, R23.reuse, UR8, PT ;  /* 0x0000000817007c0c */ /* 0x040fe4000bf66070 */
[----:B------:R-:W-:Y:S02]  /*06f0*/  ISETP.GE.AND P2, PT, R16, R15, PT ;  /* 0x0000000f1000720c */ /* 0x000fe40003f46270 */
[----:B------:R-:W-:-:S02]  /*0700*/  ISETP.GE.U32.OR P6, PT, R23, UR8, P4 ;  /* 0x0000000817007c0c */ /* 0x000fc4000a7c6470 */
[----:B------:R-:W-:Y:S02]  /*0710*/  ISETP.GE.OR P3, PT, R16, R15, P3 ;  /* 0x0000000f1000720c */ /* 0x000fe40001f66670 */
[C---:B------:R-:W-:Y:S02]  /*0720*/  ISETP.GE.U32.OR P4, PT, R18.reuse, UR8, P4 ;  /* 0x0000000812007c0c */ /* 0x040fe4000a786470 */
[----:B------:R-:W-:-:S07]  /*0730*/  ISETP.GE.U32.OR P2, PT, R18, UR8, P2 ;  /* 0x0000000812007c0c */ /* 0x000fce0009746470 */
[----:B------:R-:W2:Y:S04]  /*0740*/  @!P6 LDG.E.U8 R23, desc[UR6][R2.64+0x1] ;  /* 0x000001060217e981 */ /* 0x000ea8000c1e1100 */
[----:B------:R-:W3:Y:S04]  /*0750*/  @!P3 LDG.E.U8 R16, desc[UR6][R2.64+0x2] ;  /* 0x000002060210b981 */ /* 0x000ee8000c1e1100 */
[----:B------:R-:W4:Y:S04]  /*0760*/  @!P4 LDG.E.U8 R18, desc[UR6][R8.64+0x1] ;  /* 0x000001060812c981 */ /* 0x000f28000c1e1100 */
[----:B------:R-:W5:Y:S04]  /*0770*/  @!P2 LDG.E.U8 R21, desc[UR6][R8.64+0x2] ;  /* 0x000002060815a981 */ /* 0x000f68000c1e1100 */
[----:B--2---:R0:W-:Y:S04]  /*0780*/  @!P6 STS.U8 [UR4+0x51c], R23 ;  /* 0x00051c17ff00e988 */ /* 0x0041e80008000004 */
[----:B---3--:R0:W-:Y:S04]  /*0790*/  @!P3 STS.U8 [UR4+0x51d], R16 ;  /* 0x00051d10ff00b988 */ /* 0x0081e80008000004 */
[----:B----4-:R0:W-:Y:S04]  /*07a0*/  @!P4 STS.U8 [UR4+0x561], R18 ;  /* 0x00056112ff00c988 */ /* 0x0101e80008000004 */
[----:B-----5:R0:W-:Y:S02]  /*07b0*/  @!P2 STS.U8 [UR4+0x562], R21 ;  /* 0x00056215ff00a988 */ /* 0x0201e40008000004 */
.L_x_12:
[----:B------:R-:W-:Y:S05]  /*07c0*/  BSYNC.RECONVERGENT B0 ;  /* 0x0000000000007941 */ /* 0x000fea0003800200 */
.L_x_11:
[----:B------:R-:W-:Y:S04]  /*07d0*/  BSSY.RECONVERGENT B0, `(.L_x_13) ;  /* 0x000001b000007945 */ /* 0x000fe80003800200 */
[----:B------:R-:W-:Y:S05]  /*07e0*/  @P5 BRA `(.L_x_14) ;  /* 0x0000000000645947 */ /* 0x000fea0003800000 */
[C---:B------:R-:W-:Y:S01]  /*07f0*/  VIADD R2, R12.reuse, 0x1 ;  /* 0x000000010c027836 */ /* 0x040fe20000000000 */
[----:B--2---:R-:W-:Y:S01]  /*0800*/  SHF.R.S32.HI R9, RZ, 0x1f, R19 ;  /* 0x0000001fff097819 */ /* 0x004fe20000011413 */
[----:B------:R-:W-:Y:S01]  /*0810*/  IMAD.IADD R3, R19, 0x1, -R15 ;  /* 0x0000000113037824 */ /* 0x000fe200078e0a0f */
[C---:B0-----:R-:W-:Y:S01]  /*0820*/  IADD3 R8, P3, P6, R12.reuse, UR10, R19 ;  /* 0x0000000a0c087c10 */ /* 0x041fe2000fe7e013 */
[----:B------:R-:W-:Y:S01]  /*0830*/  VIADD R24, R12, 0x2 ;  /* 0x000000020c187836 */ /* 0x000fe20000000000 */
[----:B------:R-:W-:Y:S02]  /*0840*/  ISETP.GE.AND P4, PT, R2, R15, PT ;  /* 0x0000000f0200720c */ /* 0x000fe40003f86270 */
[----:B-1----:R-:W-:Y:S02]  /*0850*/  SHF.R.S32.HI R18, RZ, 0x1f, R12 ;  /* 0x0000001fff127819 */ /* 0x002fe4000001140c */
[--C-:B------:R-:W-:Y:S02]  /*0860*/  SHF.R.S32.HI R16, RZ, 0x1f, R3.reuse ;  /* 0x0000001fff107819 */ /* 0x100fe40000011403 */
[----:B------:R-:W-:-:S02]  /*0870*/  IADD3 R2, P2, P5, R12, UR10, R3 ;  /* 0x0000000a0c027c10 */ /* 0x000fc4000fd5e003 */
[C---:B------:R-:W-:Y:S02]  /*0880*/  IADD3.X R9, PT, PT, R18.reuse, UR11, R9, P3, P6 ;  /* 0x0000000b12097c10 */ /* 0x040fe40009fec409 */
[----:B------:R-:W-:Y:S02]  /*0890*/  IADD3.X R3, PT, PT, R18, UR11, R16, P2, P5 ;  /* 0x0000000b12037c10 */ /* 0x000fe400097ea410 */
[C---:B------:R-:W-:Y:S02]  /*08a0*/  ISETP.NE.AND P3, PT, R13.reuse, RZ, PT ;  /* 0x000000ff0d00720c */ /* 0x040fe40003f65270 */
[CC--:B------:R-:W-:Y:S02]  /*08b0*/  ISETP.GE.AND P2, PT, R24.reuse, R15.reuse, PT ;  /* 0x0000000f1800720c */ /* 0x0c0fe40003f46270 */
[----:B------:R-:W-:Y:S02]  /*08c0*/  ISETP.EQ.OR P5, PT, R13, RZ, P4 ;  /* 0x000000ff0d00720c */ /* 0x000fe400027a2670 */
[----:B------:R-:W-:-:S02]  /*08d0*/  ISETP.GE.OR P3, PT, R24, R15, !P3 ;  /* 0x0000000f1800720c */ /* 0x000fc40005f66670 */
[C---:B------:R-:W-:Y:S02]  /*08e0*/  ISETP.LT.U32.OR P4, PT, R13.reuse, 0x2, P4 ;  /* 0x000000020d00780c */ /* 0x040fe40002781470 */
[----:B------:R-:W-:-:S07]  /*08f0*/  ISETP.LT.U32.OR P2, PT, R13, 0x2, P2 ;  /* 0x000000020d00780c */ /* 0x000fce0001741470 */
        /* <DEDUP_REMOVED lines=8> */
.L_x_14:
[----:B------:R-:W-:Y:S05]  /*0980*/  BSYNC.RECONVERGENT B0 ;  /* 0x0000000000007941 */ /* 0x000fea0003800200 */
.L_x_13:
[C---:B------:R-:W-:Y:S01]  /*0990*/  ISETP.NE.OR P2, PT, R0.reuse, 0xf, P0 ;  /* 0x0000000f0000780c */ /* 0x040fe20000745670 */
[----:B------:R-:W-:Y:S01]  /*09a0*/  BSSY.RECONVERGENT B0, `(.L_x_15) ;  /* 0x0000022000007945 */ /* 0x000fe20003800200 */
[----:B------:R-:W-:Y:S02]  /*09b0*/  ISETP.GE.U32.AND P3, PT, R13, 0x2, PT ;  /* 0x000000020d00780c */ /* 0x000fe40003f66070 */
[----:B------:R-:W-:Y:S02]  /*09c0*/  LOP3.LUT P4, RZ, R0, R17, RZ, 0xfc, !PT ;  /* 0x0000001100ff7212 */ /* 0x000fe4000788fcff */
[----:B------:R-:W-:Y:S02]  /*09d0*/  ISETP.GE.OR P0, PT, R22, R15, !P1 ;  /* 0x0000000f1600720c */ /* 0x000fe40004f06670 */
[----:B012---:R-:W-:Y:S02]  /*09e0*/  P2R R18, PR, RZ, 0x10 ;  /* 0x00000010ff127803 */ /* 0x007fe40000000000 */
[----:B------:R-:W-:-:S03]  /*09f0*/  ISETP.GE.OR P1, PT, R14, UR8, !P3 ;  /* 0x000000080e007c0c */ /* 0x000fc6000df26670 */
[----:B------:R-:W-:Y:S10]  /*0a00*/  @P2 BRA `(.L_x_16) ;  /* 0x00000000006c2947 */ /* 0x000ff40003800000 */
[----:B------:R-:W-:Y:S01]  /*0a10*/  VIADD R8, R13, 0x2 ;  /* 0x000000020d087836 */ /* 0x000fe20000000000 */
[----:B------:R-:W-:Y:S01]  /*0a20*/  ISETP.GE.AND P2, PT, R12, 0x1, PT ;  /* 0x000000010c00780c */ /* 0x000fe20003f46270 */
[----:B------:R-:W-:-:S03]  /*0a30*/  IMAD.IADD R0, R11, 0x1, R15 ;  /* 0x000000010b007824 */ /* 0x000fc600078e020f */
[----:B------:R-:W-:Y:S01]  /*0a40*/  ISETP.GE.U32.OR P4, PT, R8, UR8, !P2 ;  /* 0x0000000808007c0c */ /* 0x000fe2000d786470 */
[C---:B------:R-:W-:Y:S02]  /*0a50*/  VIADD R2, R0.reuse, 0xffffffff ;  /* 0xffffffff00027836 */ /* 0x040fe40000000000 */
[----:B------:R-:W-:-:S03]  /*0a60*/  IMAD.IADD R0, R0, 0x1, R15 ;  /* 0x0000000100007824 */ /* 0x000fc600078e020f */
[----:B------:R-:W-:-:S04]  /*0a70*/  IADD3 R16, P3, PT, R2, UR10, RZ ;  /* 0x0000000a02107c10 */ /* 0x000fc8000ff7e0ff */
[----:B------:R-:W-:Y:S02]  /*0a80*/  LEA.HI.X.SX32 R17, R2, UR11, 0x1, P3 ;  /* 0x0000000b02117c11 */ /* 0x000fe400098f0eff */
[----:B------:R-:W-:Y:S01]  /*0a90*/  ISETP.GE.AND P3, PT, R12, 0x2, PT ;  /* 0x000000020c00780c */ /* 0x000fe20003f66270 */
[----:B------:R-:W-:-:S05]  /*0aa0*/  @!P4 VIADD R3, R0, 0xffffffff ;  /* 0xffffffff0003c836 */ /* 0x000fca0000000000 */
[----:B------:R-:W-:-:S04]  /*0ab0*/  @!P4 IADD3 R2, P5, PT, R3, UR10, RZ ;  /* 0x0000000a0302cc10 */ /* 0x000fc8000ffbe0ff */
[----:B------:R-:W-:Y:S02]  /*0ac0*/  @!P4 LEA.HI.X.SX32 R3, R3, UR11, 0x1, P5 ;  /* 0x0000000b0303cc11 */ /* 0x000fe4000a8f0eff */
[----:B------:R-:W-:-:S03]  /*0ad0*/  ISETP.GE.U32.OR P5, PT, R8, UR8, !P3 ;  /* 0x0000000808007c0c */ /* 0x000fc6000dfa6470 */
[----:B------:R-:W2:Y:S10]  /*0ae0*/  @!P4 LDG.E.U8 R2, desc[UR6][R2.64] ;  /* 0x000000060202c981 */ /* 0x000eb4000c1e1100 */
[----:B------:R-:W-:-:S05]  /*0af0*/  @!P5 VIADD R0, R0, 0xfffffffe ;  /* 0xfffffffe0000d836 */ /* 0x000fca0000000000 */
[----:B------:R-:W-:-:S04]  /*0b00*/  @!P5 IADD3 R8, P6, PT, R0, UR10, RZ ;  /* 0x0000000a0008dc10 */ /* 0x000fc8000ffde0ff */
[----:B------:R-:W-:Y:S01]  /*0b10*/  @!P5 LEA.HI.X.SX32 R9, R0, UR11, 0x1, P6 ;  /* 0x0000000b0009dc11 */ /* 0x000fe2000b0f0eff */
[----:B------:R-:W-:-:S04]  /*0b20*/  VIADD R0, R13, 0x1 ;  /* 0x000000010d007836 */ /* 0x000fc80000000000 */
[----:B------:R-:W3:Y:S01]  /*0b30*/  @!P5 LDG.E.U8 R8, desc[UR6][R8.64] ;  /* 0x000000060808d981 */ /* 0x000ee2000c1e1100 */
[C---:B------:R-:W-:Y:S02]  /*0b40*/  ISETP.GE.U32.OR P2, PT, R0.reuse, UR8, !P2 ;  /* 0x0000000800007c0c */ /* 0x040fe4000d746470 */
[----:B------:R-:W-:-:S11]  /*0b50*/  ISETP.GE.U32.OR P3, PT, R0, UR8, !P3 ;  /* 0x0000000800007c0c */ /* 0x000fd6000df66470 */
[----:B------:R-:W4:Y:S04]  /*0b60*/  @!P2 LDG.E.U8 R14, desc[UR6][R16.64] ;  /* 0x00000006100ea981 */ /* 0x000f28000c1e1100 */
[----:B------:R-:W5:Y:S04]  /*0b70*/  @!P3 LDG.E.U8 R0, desc[UR6][R16.64+-0x1] ;  /* 0xffffff061000b981 */ /* 0x000f68000c1e1100 */
[----:B--2---:R0:W-:Y:S04]  /*0b80*/  @!P4 STS.U8 [UR4+0x520], R2 ;  /* 0x00052002ff00c988 */ /* 0x0041e80008000004 */
[----:B---3--:R0:W-:Y:S04]  /*0b90*/  @!P5 STS.U8 [UR4+0x51f], R8 ;  /* 0x00051f08ff00d988 */ /* 0x0081e80008000004 */
[----:B----4-:R0:W-:Y:S04]  /*0ba0*/  @!P2 STS.U8 [UR4+0x4db], R14 ;  /* 0x0004db0eff00a988 */ /* 0x0101e80008000004 */
[----:B-----5:R0:W-:Y:S02]  /*0bb0*/  @!P3 STS.U8 [UR4+0x4da], R0 ;  /* 0x0004da00ff00b988 */ /* 0x0201e40008000004 */
.L_x_16:
[----:B------:R-:W-:Y:S05]  /*0bc0*/  BSYNC.RECONVERGENT B0 ;  /* 0x0000000000007941 */ /* 0x000fea0003800200 */
.L_x_15:
[----:B------:R-:W-:Y:S01]  /*0bd0*/  ISETP.NE.AND P2, PT, R18, RZ, PT ;  /* 0x000000ff1200720c */ /* 0x000fe20003f45270 */
[----:B------:R-:W-:-:S12]  /*0be0*/  BSSY.RECONVERGENT B0, `(.L_x_17) ;  /* 0x0000010000007945 */ /* 0x000fd80003800200 */
[----:B------:R-:W-:Y:S05]  /*0bf0*/  @P2 BRA `(.L_x_18) ;  /* 0x0000000000382947 */ /* 0x000fea0003800000 */
[C---:B------:R-:W-:Y:S02]  /*0c00*/  ISETP.GE.AND P2, PT, R12.reuse, 0x1, PT ;  /* 0x000000010c00780c */ /* 0x040fe40003f46270 */
[----:B------:R-:W-:Y:S02]  /*0c10*/  ISETP.GE.AND P3, PT, R12, 0x2, PT ;  /* 0x000000020c00780c */ /* 0x000fe40003f66270 */
[C---:B------:R-:W-:Y:S02]  /*0c20*/  ISETP.EQ.OR P4, PT, R13.reuse, RZ, !P2 ;  /* 0x000000ff0d00720c */ /* 0x040fe40005782670 */
[C---:B------:R-:W-:Y:S02]  /*0c30*/  ISETP.EQ.OR P5, PT, R13.reuse, RZ, !P3 ;  /* 0x000000ff0d00720c */ /* 0x040fe40005fa2670 */
[C---:B------:R-:W-:Y:S02]  /*0c40*/  ISETP.LT.U32.OR P2, PT, R13.reuse, 0x2, !P2 ;  /* 0x000000020d00780c */ /* 0x040fe40005741470 */
[----:B------:R-:W-:-:S07]  /*0c50*/  ISETP.LT.U32.OR P3, PT, R13, 0x2, !P3 ;  /* 0x000000020d00780c */ /* 0x000fce0005f61470 */
[----:B------:R-:W2:Y:S04]  /*0c60*/  @!P4 LDG.E.U8 R3, desc[UR6][R6.64+-0x1] ;  /* 0xffffff060603c981 */ /* 0x000ea8000c1e1100 */
[----:B------:R-:W3:Y:S04]  /*0c70*/  @!P5 LDG.E.U8 R9, desc[UR6][R6.64+-0x2] ;  /* 0xfffffe060609d981 */ /* 0x000ee8000c1e1100 */
[----:B------:R-:W4:Y:S04]  /*0c80*/  @!P2 LDG.E.U8 R17, desc[UR6][R4.64+-0x1] ;  /* 0xffffff060411a981 */ /* 0x000f28000c1e1100 */
[----:B------:R-:W5:Y:S04]  /*0c90*/  @!P3 LDG.E.U8 R19, desc[UR6][R4.64+-0x2] ;  /* 0xfffffe060413b981 */ /* 0x000f68000c1e1100 */
[----:B--2---:R1:W-:Y:S04]  /*0ca0*/  @!P4 STS.U8 [R10+0x46], R3 ;  /* 0x000046030a00c388 */ /* 0x0043e80000000000 */
[----:B---3--:R1:W-:Y:S04]  /*0cb0*/  @!P5 STS.U8 [R10+0x45], R9 ;  /* 0x000045090a00d388 */ /* 0x0083e80000000000 */
[----:B----4-:R1:W-:Y:S04]  /*0cc0*/  @!P2 STS.U8 [R10+0x1], R17 ;  /* 0x000001110a00a388 */ /* 0x0103e80000000000 */
[----:B-----5:R1:W-:Y:S02]  /*0cd0*/  @!P3 STS.U8 [R10], R19 ;  /* 0x000000130a00b388 */ /* 0x0203e40000000000 */
.L_x_18:
[----:B------:R-:W-:Y:S05]  /*0ce0*/  BSYNC.RECONVERGENT B0 ;  /* 0x0000000000007941 */ /* 0x000fea0003800200 */
.L_x_17:
[----:B------:R-:W-:Y:S01]  /*0cf0*/  BAR.SYNC.DEFER_BLOCKING 0x0 ;  /* 0x0000000000007b1d */ /* 0x000fe20000010000 */
[----:B------:R-:W-:Y:S01]  /*0d00*/  PLOP3.LUT P5, PT, P0, P1, PT, 0xf8, 0x8f ;  /* 0x00000000008f781c */ /* 0x000fe200007a3f70 */
[C---:B------:R-:W-:Y:S01]  /*0d10*/  VIADD R6, R12.reuse, 0x1 ;  /* 0x000000010c067836 */ /* 0x040fe20000000000 */
[C---:B------:R-:W-:Y:S01]  /*0d20*/  ISETP.GE.AND P4, PT, R12.reuse, 0x1, PT ;  /* 0x000000010c00780c */ /* 0x040fe20003f86270 */
[----:B0-----:R-:W-:Y:S01]  /*0d30*/  IMAD.MOV.U32 R2, RZ, RZ, RZ ;  /* 0x000000ffff027224 */ /* 0x001fe200078e00ff */
[----:B------:R-:W-:-:S03]  /*0d40*/  ISETP.LT.OR P6, PT, R12, RZ, P1 ;  /* 0x000000ff0c00720c */ /* 0x000fc60000fc1670 */
[----:B------:R-:W0:Y:S01]  /*0d50*/  @!P0 LDC R14, c[0x3][0x28] ;  /* 0x00c00a00ff0e8b82 */ /* 0x000e220000000800 */
[CC--:B------:R-:W-:Y:S01]  /*0d60*/  ISETP.GT.OR P4, PT, R12.reuse, R15.reuse, !P4 ;  /* 0x0000000f0c00720c */ /* 0x0c0fe20006784670 */
[----:B------:R-:W2:Y:S01]  /*0d70*/  LDCU.64 UR4, c[0x0][0x388] ;  /* 0x00007100ff0477ac */ /* 0x000ea20008000a00 */
[----:B------:R-:W-:Y:S02]  /*0d80*/  ISETP.GE.AND P3, PT, R12, -0x1, PT ;  /* 0xffffffff0c00780c */ /* 0x000fe40003f66270 */
[----:B------:R-:W-:Y:S02]  /*0d90*/  PLOP3.LUT P2, PT, P4, P1, PT, 0xf8, 0x8f ;  /* 0x00000000008f781c */ /* 0x000fe40002743f70 */
[----:B------:R-:W-:Y:S01]  /*0da0*/  ISETP.GE.OR P3, PT, R6, R15, !P3 ;  /* 0x0000000f0600720c */ /* 0x000fe20005f66670 */
[----:B------:R-:W3:Y:S01]  /*0db0*/  @!P5 LDC R5, c[0x3][RZ] ;  /* 0x00c00000ff05db82 */ /* 0x000ee20000000800 */
[----:B------:R-:W4:Y:S09]  /*0dc0*/  @!P5 LDS.U8 R0, [R10] ;  /* 0x000000000a00d984 */ /* 0x000f320000000000 */
[----:B------:R-:W5:Y:S01]  /*0dd0*/  @!P2 LDC R4, c[0x3][0x4] ;  /* 0x00c00100ff04ab82 */ /* 0x000f620000000800 */
[----:B-1----:R-:W1:Y:S01]  /*0de0*/  @!P2 LDS.U8 R3, [R10+0x1] ;  /* 0x000001000a03a984 */ /* 0x002e620000000000 */
[----:B----4-:R-:W-:-:S02]  /*0df0*/  @!P5 I2FP.F32.U32 R0, R0 ;  /* 0x000000000000d245 */ /* 0x010fc40000201000 */
[----:B-1----:R-:W-:-:S03]  /*0e00*/  @!P2 I2FP.F32.U32 R3, R3 ;  /* 0x000000030003a245 */ /* 0x002fc60000201000 */
[----:B---3--:R-:W-:Y:S01]  /*0e10*/  @!P5 FFMA R2, R0, R5, RZ ;  /* 0x000000050002d223 */ /* 0x008fe200000000ff */
[----:B------:R-:W-:Y:S01]  /*0e20*/  PLOP3.LUT P5, PT, P3, P1, PT, 0xf8, 0x8f ;  /* 0x00000000008f781c */ /* 0x000fe20001fa3f70 */
[----:B------:R-:W1:Y:S01]  /*0e30*/  @!P6 LDS.U8 R0, [R10+0x2] ;  /* 0x000002000a00e984 */ /* 0x000e620000000000 */
[----:B------:R-:W3:Y:S01]  /*0e40*/  @!P6 LDC R5, c[0x3][0x8] ;  /* 0x00c00200ff05eb82 */ /* 0x000ee20000000800 */
[--C-:B-----5:R-:W-:Y:S01]  /*0e50*/  @!P2 FFMA R3, R3, R4, R2.reuse ;  /* 0x000000040303a223 */ /* 0x120fe20000000002 */
[----:B------:R-:W-:Y:S01]  /*0e60*/  @P2 FADD R3, RZ, R2 ;  /* 0x00000002ff032221 */ /* 0x000fe20000000000 */
[C---:B------:R-:W-:Y:S01]  /*0e70*/  VIADD R4, R12.reuse, 0x2 ;  /* 0x000000020c047836 */ /* 0x040fe20000000000 */
[----:B------:R-:W-:-:S04]  /*0e80*/  ISETP.GE.AND P2, PT, R12, -0x2, PT ;  /* 0xfffffffe0c00780c */ /* 0x000fc80003f46270 */
[----:B------:R-:W-:Y:S02]  /*0e90*/  ISETP.GE.OR P2, PT, R4, R15, !P2 ;  /* 0x0000000f0400720c */ /* 0x000fe40005746670 */
[----:B------:R-:W4:Y:S01]  /*0ea0*/  @!P4 LDC R15, c[0x3][0x2c] ;  /* 0x00c00b00ff0fcb82 */ /* 0x000f220000000800 */
[----:B------:R-:W5:Y:S01]  /*0eb0*/  @!P5 LDS.U8 R2, [R10+0x3] ;  /* 0x000003000a02d984 */ /* 0x000f620000000000 */
[----:B------:R-:W-:-:S06]  /*0ec0*/  PLOP3.LUT P1, PT, P2, P1, PT, 0xf8, 0x8f ;  /* 0x00000000008f781c */ /* 0x000fcc0001723f70 */
[----:B------:R-:W2:Y:S07]  /*0ed0*/  @!P5 LDC R6, c[0x3][0xc] ;  /* 0x00c00300ff06db82 */ /* 0x000eae0000000800 */
[----:B------:R-:W0:Y:S01]  /*0ee0*/  @!P1 LDS.U8 R4, [R10+0x4] ;  /* 0x000004000a049984 */ /* 0x000e220000000000 */
[----:B------:R-:W4:Y:S01]  /*0ef0*/  @!P1 LDC R7, c[0x3][0x10] ;  /* 0x00c00400ff079b82 */ /* 0x000f220000000800 */
[----:B-1----:R-:W-:-:S05]  /*0f00*/  @!P6 I2FP.F32.U32 R0, R0 ;  /* 0x000000000000e245 */ /* 0x002fca0000201000 */
[--C-:B---3--:R-:W-:Y:S01]  /*0f10*/  @!P6 FFMA R0, R0, R5, R3.reuse ;  /* 0x000000050000e223 */ /* 0x108fe20000000003 */
[----:B------:R-:W-:Y:S02]  /*0f20*/  VIADD R5, R13, 0xffffffff ;  /* 0xffffffff0d057836 */ /* 0x000fe40000000000 */
[----:B------:R-:W-:-:S03]  /*0f30*/  @P6 FADD R0, RZ, R3 ;  /* 0x00000003ff006221 */ /* 0x000fc60000000000 */
[----:B------:R-:W-:Y:S02]  /*0f40*/  ISETP.GE.U32.OR P6, PT, R5, UR8, P0 ;  /* 0x0000000805007c0c */ /* 0x000fe400087c6470 */
[----:B-----5:R-:W-:-:S05]  /*0f50*/  @!P5 I2FP.F32.U32 R3, R2 ;  /* 0x000000020003d245 */ /* 0x020fca0000201000 */
[--C-:B--2---:R-:W-:Y:S01]  /*0f60*/  @!P5 FFMA R3, R3, R6, R0.reuse ;  /* 0x000000060303d223 */ /* 0x104fe20000000000 */
[----:B------:R-:W-:Y:S01]  /*0f70*/  @P5 FADD R3, RZ, R0 ;  /* 0x00000000ff035221 */ /* 0x000fe20000000000 */
[----:B------:R-:W-:-:S04]  /*0f80*/  ISETP.GE.U32.OR P5, PT, R5, UR8, P4 ;  /* 0x0000000805007c0c */ /* 0x000fc8000a7a6470 */
[----:B------:R-:W1:Y:S01]  /*0f90*/  @!P6 LDS.U8 R0, [R10+0x45] ;  /* 0x000045000a00e984 */ /* 0x000e620000000000 */
[----:B0-----:R-:W-:-:S05]  /*0fa0*/  @!P1 I2FP.F32.U32 R4, R4 ;  /* 0x0000000400049245 */ /* 0x001fca0000201000 */
[--C-:B----4-:R-:W-:Y:S01]  /*0fb0*/  @!P1 FFMA R4, R4, R7, R3.reuse ;  /* 0x0000000704049223 */ /* 0x110fe20000000003 */
[----:B------:R-:W-:Y:S02]  /*0fc0*/  @P1 FADD R4, RZ, R3 ;  /* 0x00000003ff041221 */ /* 0x000fe40000000000 */
[----:B------:R-:W0:Y:S01]  /*0fd0*/  @!P5 LDS.U8 R2, [R10+0x46] ;  /* 0x000046000a02d984 */ /* 0x000e220000000000 */
[----:B------:R-:W-:Y:S01]  /*0fe0*/  ISETP.GE.U32.AND P1, PT, R5, UR8, PT ;  /* 0x0000000805007c0c */ /* 0x000fe2000bf26070 */
[----:B------:R-:W2:Y:S03]  /*0ff0*/  @!P6 LDC R7, c[0x3][0x14] ;  /* 0x00c00500ff07eb82 */ /* 0x000ea60000000800 */
[----:B------:R-:W-:-:S05]  /*1000*/  ISETP.LT.OR P1, PT, R12, RZ, P1 ;  /* 0x000000ff0c00720c */ /* 0x000fca0000f21670 */
[----:B------:R-:W3:Y:S08]  /*1010*/  @!P5 LDC R8, c[0x3][0x18] ;  /* 0x00c00600ff08db82 */ /* 0x000ef00000000800 */
[----:B------:R-:W4:Y:S01]  /*1020*/  @!P1 LDS.U8 R6, [R10+0x47] ;  /* 0x000047000a069984 */ /* 0x000f220000000000 */
[----:B-1----:R-:W-:-:S05]  /*1030*/  @!P6 I2FP.F32.U32 R3, R0 ;  /* 0x000000000003e245 */ /* 0x002fca0000201000 */
[--C-:B--2---:R-:W-:Y:S01]  /*1040*/  @!P6 FFMA R3, R3, R7, R4.reuse ;  /* 0x000000070303e223 */ /* 0x104fe20000000004 */
[----:B------:R-:W-:Y:S01]  /*1050*/  @P6 FADD R3, RZ, R4 ;  /* 0x00000004ff036221 */ /* 0x000fe20000000000 */
[----:B------:R-:W-:Y:S01]  /*1060*/  ISETP.GE.U32.OR P6, PT, R5, UR8, P3 ;  /* 0x0000000805007c0c */ /* 0x000fe20009fc6470 */
[----:B------:R-:W1:Y:S01]  /*1070*/  @!P1 LDC R7, c[0x3][0x1c] ;  /* 0x00c00700ff079b82 */ /* 0x000e620000000800 */
[----:B0-----:R-:W-:-:S05]  /*1080*/  @!P5 I2FP.F32.U32 R2, R2 ;  /* 0x000000020002d245 */ /* 0x001fca0000201000 */
[--C-:B---3--:R-:W-:Y:S01]  /*1090*/  @!P5 FFMA R2, R2, R8, R3.reuse ;  /* 0x000000080202d223 */ /* 0x108fe20000000003 */
[----:B------:R-:W-:Y:S01]  /*10a0*/  @P5 FADD R2, RZ, R3 ;  /* 0x00000003ff025221 */ /* 0x000fe20000000000 */
[----:B------:R-:W-:-:S04]  /*10b0*/  ISETP.GE.U32.OR P5, PT, R5, UR8, P2 ;  /* 0x0000000805007c0c */ /* 0x000fc800097a6470 */
[----:B------:R-:W0:Y:S01]  /*10c0*/  @!P6 LDS.U8 R0, [R10+0x48] ;  /* 0x000048000a00e984 */ /* 0x000e220000000000 */
[----:B----4-:R-:W-:-:S08]  /*10d0*/  @!P1 I2FP.F32.U32 R3, R6 ;  /* 0x0000000600039245 */ /* 0x010fd00000201000 */
[----:B------:R-:W2:Y:S01]  /*10e0*/  @!P5 LDS.U8 R4, [R10+0x49] ;  /* 0x000049000a04d984 */ /* 0x000ea20000000000 */
[----:B------:R-:W3:Y:S01]  /*10f0*/  @!P5 LDC R9, c[0x3][0x24] ;  /* 0x00c00900ff09db82 */ /* 0x000ee20000000800 */
[--C-:B-1----:R-:W-:Y:S02]  /*1100*/  @!P1 FFMA R3, R3, R7, R2.reuse ;  /* 0x0000000703039223 */ /* 0x102fe40000000002 */
[----:B------:R-:W1:Y:S01]  /*1110*/  @!P0 LDS.U8 R6, [R10+0x8a] ;  /* 0x00008a000a068984 */ /* 0x000e620000000000 */
[----:B------:R-:W-:Y:S01]  /*1120*/  @P1 FADD R3, RZ, R2 ;  /* 0x00000002ff031221 */ /* 0x000fe20000000000 */
[----:B------:R-:W-:Y:S02]  /*1130*/  ISETP.GE.AND P1, PT, R12, RZ, PT ;  /* 0x000000ff0c00720c */ /* 0x000fe40003f26270 */
[----:B------:R-:W4:Y:S01]  /*1140*/  @!P4 LDS.U8 R7, [R10+0x8b] ;  /* 0x00008b000a07c984 */ /* 0x000f220000000000 */
[----:B------:R-:W5:Y:S10]  /*1150*/  @!P6 LDC R2, c[0x3][0x20] ;  /* 0x00c00800ff02eb82 */ /* 0x000f740000000800 */
[----:B------:R-:W4:Y:S01]  /*1160*/  @P1 LDS.U8 R8, [R10+0x8c] ;  /* 0x00008c000a081984 */ /* 0x000f220000000000 */
[----:B0-----:R-:W-:-:S05]  /*1170*/  @!P6 I2FP.F32.U32 R0, R0 ;  /* 0x000000000000e245 */ /* 0x001fca0000201000 */
[--C-:B-----5:R-:W-:Y:S01]  /*1180*/  @!P6 FFMA R2, R0, R2, R3.reuse ;  /* 0x000000020002e223 */ /* 0x120fe20000000003 */
[C---:B------:R-:W-:Y:S02]  /*1190*/  VIADD R0, R13.reuse, 0x1 ;  /* 0x000000010d007836 */ /* 0x040fe40000000000 */
[----:B------:R-:W-:Y:S01]  /*11a0*/  @P6 FADD R2, RZ, R3 ;  /* 0x00000003ff026221 */ /* 0x000fe20000000000 */
[----:B------:R-:W-:Y:S01]  /*11b0*/  VIADD R13, R13, 0x2 ;  /* 0x000000020d0d7836 */ /* 0x000fe20000000000 */
[----:B--2---:R-:W-:Y:S01]  /*11c0*/  @!P5 I2FP.F32.U32 R5, R4 ;  /* 0x000000040005d245 */ /* 0x004fe20000201000 */
[----:B------:R-:W0:Y:S01]  /*11d0*/  @!P3 LDS.U8 R3, [R10+0x8d] ;  /* 0x00008d000a03b984 */ /* 0x000e220000000000 */
[C---:B------:R-:W-:Y:S02]  /*11e0*/  ISETP.GE.U32.OR P6, PT, R0.reuse, UR8, P0 ;  /* 0x0000000800007c0c */ /* 0x040fe400087c6470 */
[----:B-1----:R-:W-:Y:S01]  /*11f0*/  @!P0 I2FP.F32.U32 R6, R6 ;  /* 0x0000000600068245 */ /* 0x002fe20000201000 */
[--C-:B---3--:R-:W-:Y:S01]  /*1200*/  @!P5 FFMA R5, R5, R9, R2.reuse ;  /* 0x000000090505d223 */ /* 0x108fe20000000002 */
[----:B------:R-:W-:Y:S01]  /*1210*/  @P5 FADD R5, RZ, R2 ;  /* 0x00000002ff055221 */ /* 0x000fe20000000000 */
[----:B------:R-:W1:Y:S01]  /*1220*/  @P1 LDC R9, c[0x3][0x30] ;  /* 0x00c00c00ff091b82 */ /* 0x000e620000000800 */
[----:B------:R-:W-:Y:S01]  /*1230*/  ISETP.GE.U32.OR P5, PT, R0, UR8, P4 ;  /* 0x0000000800007c0c */ /* 0x000fe2000a7a6470 */
[----:B------:R-:W2:Y:S01]  /*1240*/  @!P2 LDS.U8 R2, [R10+0x8e] ;  /* 0x00008e000a02a984 */ /* 0x000ea20000000000 */
[--C-:B------:R-:W-:Y:S01]  /*1250*/  @!P0 FFMA R6, R6, R14, R5.reuse ;  /* 0x0000000e06068223 */ /* 0x100fe20000000005 */
[----:B----4-:R-:W-:Y:S01]  /*1260*/  @!P4 I2FP.F32.U32 R7, R7 ;  /* 0x000000070007c245 */ /* 0x010fe20000201000 */
[----:B------:R-:W-:Y:S01]  /*1270*/  @P0 FADD R6, RZ, R5 ;  /* 0x00000005ff060221 */ /* 0x000fe20000000000 */
[----:B------:R-:W-:-:S02]  /*1280*/  ISETP.GE.U32.OR P0, PT, R13, UR8, P0 ;  /* 0x000000080d007c0c */ /* 0x000fc40008706470 */
[----:B------:R-:W3:Y:S01]  /*1290*/  @!P6 LDS.U8 R4, [R10+0xcf] ;  /* 0x0000cf000a04e984 */ /* 0x000ee20000000000 */
[--C-:B------:R-:W-:Y:S01]  /*12a0*/  @!P4 FFMA R7, R7, R15, R6.reuse ;  /* 0x0000000f0707c223 */ /* 0x100fe20000000006 */
[----:B------:R-:W-:Y:S01]  /*12b0*/  @P4 FADD R7, RZ, R6 ;  /* 0x00000006ff074221 */ /* 0x000fe20000000000 */
[----:B------:R-:W4:Y:S01]  /*12c0*/  @!P3 LDC R5, c[0x3][0x34] ;  /* 0x00c00d00ff05bb82 */ /* 0x000f220000000800 */
[----:B------:R-:W-:Y:S02]  /*12d0*/  @P1 I2FP.F32.U32 R8, R8 ;  /* 0x0000000800081245 */ /* 0x000fe40000201000 */
[----:B------:R-:W5:Y:S01]  /*12e0*/  @!P5 LDS.U8 R6, [R10+0xd0] ;  /* 0x0000d0000a06d984 */ /* 0x000f620000000000 */
[----:B------:R-:W-:-:S04]  /*12f0*/  ISETP.GE.U32.OR P4, PT, R13, UR8, P4 ;  /* 0x000000080d007c0c */ /* 0x000fc8000a786470 */
[----:B------:R-:W5:Y:S01]  /*1300*/  @!P6 LDC R14, c[0x3][0x3c] ;  /* 0x00c00f00ff0eeb82 */ /* 0x000f620000000800 */
[--C-:B-1----:R-:W-:Y:S01]  /*1310*/  @P1 FFMA R8, R8, R9, R7.reuse ;  /* 0x0000000908081223 */ /* 0x102fe20000000007 */
[----:B------:R-:W-:Y:S01]  /*1320*/  @!P1 FADD R8, RZ, R7 ;  /* 0x00000007ff089221 */ /* 0x000fe20000000000 */
[----:B------:R-:W-:-:S05]  /*1330*/  ISETP.GE.U32.AND P1, PT, R0, UR8, PT ;  /* 0x0000000800007c0c */ /* 0x000fca000bf26070 */
[----:B------:R-:W1:Y:S01]  /*1340*/  @!P2 LDC R9, c[0x3][0x38] ;  /* 0x00c00e00ff09ab82 */ /* 0x000e620000000800 */
[----:B------:R-:W-:Y:S02]  /*1350*/  ISETP.LT.OR P1, PT, R12, RZ, P1 ;  /* 0x000000ff0c00720c */ /* 0x000fe40000f21670 */
[----:B0-----:R-:W-:-:S05]  /*1360*/  @!P3 I2FP.F32.U32 R3, R3 ;  /* 0x000000030003b245 */ /* 0x001fca0000201000 */
[----:B------:R-:W0:Y:S01]  /*1370*/  @!P5 LDC R15, c[0x3][0x40] ;  /* 0x00c01000ff0fdb82 */ /* 0x000e220000000800 */
[--C-:B----4-:R-:W-:Y:S01]  /*1380*/  @!P3 FFMA R3, R3, R5, R8.reuse ;  /* 0x000000050303b223 */ /* 0x110fe20000000008 */
[----:B------:R-:W-:Y:S01]  /*1390*/  @P3 FADD R3, RZ, R8 ;  /* 0x00000008ff033221 */ /* 0x000fe20000000000 */
[----:B--2---:R-:W-:-:S03]  /*13a0*/  @!P2 I2FP.F32.U32 R2, R2 ;  /* 0x000000020002a245 */ /* 0x004fc60000201000 */
[----:B------:R-:W2:Y:S01]  /*13b0*/  @!P1 LDS.U8 R7, [R10+0xd1] ;  /* 0x0000d1000a079984 */ /* 0x000ea20000000000 */
[----:B---3--:R-:W-:-:S03]  /*13c0*/  @!P6 I2FP.F32.U32 R5, R4 ;  /* 0x000000040005e245 */ /* 0x008fc60000201000 */
[----:B------:R-:W3:Y:S01]  /*13d0*/  @!P0 LDS.U8 R4, [R10+0x114] ;  /* 0x000114000a048984 */ /* 0x000ee20000000000 */
[--C-:B-1----:R-:W-:Y:S01]  /*13e0*/  @!P2 FFMA R2, R2, R9, R3.reuse ;  /* 0x000000090202a223 */ /* 0x102fe20000000003 */
[----:B------:R-:W-:Y:S01]  /*13f0*/  @P2 FADD R2, RZ, R3 ;  /* 0x00000003ff022221 */ /* 0x000fe20000000000 */
[----:B-----5:R-:W-:Y:S01]  /*1400*/  @!P5 I2FP.F32.U32 R6, R6 ;  /* 0x000000060006d245 */ /* 0x020fe20000201000 */
[----:B------:R-:W1:Y:S02]  /*1410*/  @!P1 LDC R3, c[0x3][0x44] ;  /* 0x00c01100ff039b82 */ /* 0x000e640000000800 */
[--C-:B------:R-:W-:Y:S01]  /*1420*/  @!P6 FFMA R5, R5, R14, R2.reuse ;  /* 0x0000000e0505e223 */ /* 0x100fe20000000002 */
[----:B------:R-:W-:Y:S01]  /*1430*/  @P6 FADD R5, RZ, R2 ;  /* 0x00000002ff056221 */ /* 0x000fe20000000000 */
[----:B------:R-:W-:Y:S02]  /*1440*/  ISETP.GE.U32.OR P6, PT, R0, UR8, P3 ;  /* 0x0000000800007c0c */ /* 0x000fe40009fc6470 */
[C---:B------:R-:W-:Y:S01]  /*1450*/  ISETP.GE.U32.OR P3, PT, R13.reuse, UR8, P3 ;  /* 0x000000080d007c0c */ /* 0x040fe20009f66470 */
[--C-:B0-----:R-:W-:Y:S01]  /*1460*/  @!P5 FFMA R6, R6, R15, R5.reuse ;  /* 0x0000000f0606d223 */ /* 0x101fe20000000005 */
[----:B------:R-:W-:Y:S01]  /*1470*/  @P5 FADD R6, RZ, R5 ;  /* 0x00000005ff065221 */ /* 0x000fe20000000000 */
[----:B------:R-:W-:Y:S01]  /*1480*/  ISETP.GE.U32.OR P5, PT, R0, UR8, P2 ;  /* 0x0000000800007c0c */ /* 0x000fe200097a6470 */
[----:B------:R-:W0:Y:S01]  /*1490*/  @!P4 LDS.U8 R5, [R10+0x115] ;  /* 0x000115000a05c984 */ /* 0x000e220000000000 */
[----:B------:R-:W-:-:S06]  /*14a0*/  ISETP.GE.U32.OR P2, PT, R13, UR8, P2 ;  /* 0x000000080d007c0c */ /* 0x000fcc0009746470 */
[----:B------:R-:W4:Y:S04]  /*14b0*/  @!P6 LDS.U8 R0, [R10+0xd2] ;  /* 0x0000d2000a00e984 */ /* 0x000f280000000000 */
[----:B------:R-:W-:Y:S01]  /*14c0*/  @!P3 LDS.U8 R8, [R10+0x117] ;  /* 0x000117000a08b984 */ /* 0x000fe20000000000 */
[----:B------:R-:W5:Y:S03]  /*14d0*/  @!P5 LDC R9, c[0x3][0x4c] ;  /* 0x00c01300ff09db82 */ /* 0x000f660000000800 */
[----:B------:R-:W5:Y:S01]  /*14e0*/  @!P5 LDS.U8 R2, [R10+0xd3] ;  /* 0x0000d3000a02d984 */ /* 0x000f620000000000 */
[----:B--2---:R-:W-:-:S05]  /*14f0*/  @!P1 I2FP.F32.U32 R7, R7 ;  /* 0x0000000700079245 */ /* 0x004fca0000201000 */
[--C-:B-1----:R-:W-:Y:S01]  /*1500*/  @!P1 FFMA R7, R7, R3, R6.reuse ;  /* 0x0000000307079223 */ /* 0x102fe20000000006 */
[----:B------:R-:W-:Y:S01]  /*1510*/  @P1 FADD R7, RZ, R6 ;  /* 0x00000006ff071221 */ /* 0x000fe20000000000 */
[----:B------:R-:W-:Y:S01]  /*1520*/  ISETP.GE.U32.AND P1, PT, R13, UR8, PT ;  /* 0x000000080d007c0c */ /* 0x000fe2000bf26070 */
[----:B------:R-:W1:Y:S01]  /*1530*/  @!P6 LDC R3, c[0x3][0x48] ;  /* 0x00c01200ff03eb82 */ /* 0x000e620000000800 */
[----:B---3--:R-:W-:Y:S02]  /*1540*/  @!P0 I2FP.F32.U32 R4, R4 ;  /* 0x0000000400048245 */ /* 0x008fe40000201000 */
[----:B------:R-:W-:-:S05]  /*1550*/  ISETP.LT.OR P1, PT, R12, RZ, P1 ;  /* 0x000000ff0c00720c */ /* 0x000fca0000f21670 */
[----:B------:R-:W2:Y:S01]  /*1560*/  @!P0 LDC R12, c[0x3][0x50] ;  /* 0x00c01400ff0c8b82 */ /* 0x000ea20000000800 */
[----:B0-----:R-:W-:-:S07]  /*1570*/  @!P4 I2FP.F32.U32 R5, R5 ;  /* 0x000000050005c245 */ /* 0x001fce0000201000 */
[----:B------:R-:W0:Y:S01]  /*1580*/  @!P1 LDS.U8 R6, [R10+0x116] ;  /* 0x000116000a069984 */ /* 0x000e220000000000 */
[----:B------:R-:W3:Y:S01]  /*1590*/  @!P4 LDC R13, c[0x3][0x54] ;  /* 0x00c01500ff0dcb82 */ /* 0x000ee20000000800 */
[----:B----4-:R-:W-:-:S05]  /*15a0*/  @!P6 I2FP.F32.U32 R0, R0 ;  /* 0x000000000000e245 */ /* 0x010fca0000201000 */
[--C-:B-1----:R-:W-:Y:S01]  /*15b0*/  @!P6 FFMA R0, R0, R3, R7.reuse ;  /* 0x000000030000e223 */ /* 0x102fe20000000007 */
[----:B------:R-:W-:Y:S01]  /*15c0*/  @P6 FADD R0, RZ, R7 ;  /* 0x00000007ff006221 */ /* 0x000fe20000000000 */
[----:B-----5:R-:W-:Y:S01]  /*15d0*/  @!P5 I2FP.F32.U32 R3, R2 ;  /* 0x000000020003d245 */ /* 0x020fe20000201000 */
[----:B------:R-:W1:Y:S01]  /*15e0*/  @!P1 LDC R7, c[0x3][0x58] ;  /* 0x00c01600ff079b82 */ /* 0x000e620000000800 */
[----:B------:R-:W4:Y:S03]  /*15f0*/  @!P2 LDS.U8 R2, [R10+0x118] ;  /* 0x000118000a02a984 */ /* 0x000f260000000000 */
[--C-:B------:R-:W-:Y:S01]  /*1600*/  @!P5 FFMA R3, R3, R9, R0.reuse ;  /* 0x000000090303d223 */ /* 0x100fe20000000000 */
[----:B------:R-:W-:-:S03]  /*1610*/  @P5 FADD R3, RZ, R0 ;  /* 0x00000000ff035221 */ /* 0x000fc60000000000 */
[----:B------:R-:W5:Y:S01]  /*1620*/  @!P3 LDC R0, c[0x3][0x5c] ;  /* 0x00c01700ff00bb82 */ /* 0x000f620000000800 */
[--C-:B--2---:R-:W-:Y:S01]  /*1630*/  @!P0 FFMA R4, R4, R12, R3.reuse ;  /* 0x0000000c04048223 */ /* 0x104fe20000000003 */
[----:B------:R-:W-:Y:S01]  /*1640*/  @P0 FADD R4, RZ, R3 ;  /* 0x00000003ff040221 */ /* 0x000fe20000000000 */
[----:B------:R-:W-:-:S03]  /*1650*/  @!P3 I2FP.F32.U32 R3, R8 ;  /* 0x000000080003b245 */ /* 0x000fc60000201000 */
[--C-:B---3--:R-:W-:Y:S01]  /*1660*/  @!P4 FFMA R5, R5, R13, R4.reuse ;  /* 0x0000000d0505c223 */ /* 0x108fe20000000004 */
[----:B------:R-:W-:Y:S01]  /*1670*/  @P4 FADD R5, RZ, R4 ;  /* 0x00000004ff054221 */ /* 0x000fe20000000000 */
[----:B------:R-:W2:Y:S01]  /*1680*/  @!P2 LDC R9, c[0x3][0x60] ;  /* 0x00c01800ff09ab82 */ /* 0x000ea20000000800 */
[----:B0-----:R-:W-:-:S05]  /*1690*/  @!P1 I2FP.F32.U32 R6, R6 ;  /* 0x0000000600069245 */ /* 0x001fca0000201000 */
[--C-:B-1----:R-:W-:Y:S01]  /*16a0*/  @!P1 FFMA R6, R6, R7, R5.reuse ;  /* 0x0000000706069223 */ /* 0x102fe20000000005 */
[----:B------:R-:W-:-:S04]  /*16b0*/  @P1 FADD R6, RZ, R5 ;  /* 0x00000005ff061221 */ /* 0x000fc80000000000 */
[--C-:B-----5:R-:W-:Y:S01]  /*16c0*/  @!P3 FFMA R3, R3, R0, R6.reuse ;  /* 0x000000000303b223 */ /* 0x120fe20000000006 */
[----:B------:R-:W-:Y:S01]  /*16d0*/  @P3 FADD R3, RZ, R6 ;  /* 0x00000006ff033221 */ /* 0x000fe20000000000 */
[----:B----4-:R-:W-:-:S05]  /*16e0*/  @!P2 I2FP.F32.U32 R2, R2 ;  /* 0x000000020002a245 */ /* 0x010fca0000201000 */
[--C-:B--2---:R-:W-:Y:S01]  /*16f0*/  @!P2 FFMA R2, R2, R9, R3.reuse ;  /* 0x000000090202a223 */ /* 0x104fe20000000003 */
[----:B------:R-:W-:-:S05]  /*1700*/  @P2 FADD R2, RZ, R3 ;  /* 0x00000003ff022221 */ /* 0x000fca0000000000 */
[----:B------:R-:W-:-:S04]  /*1710*/  FMNMX R2, R2, 255, PT ;  /* 0x437f000002027809 */ /* 0x000fc80003800000 */
[----:B------:R-:W-:Y:S02]  /*1720*/  FMNMX R0, RZ, R2, !PT ;  /* 0x00000002ff007209 */ /* 0x000fe40007800000 */
[----:B------:R-:W-:Y:S02]  /*1730*/  IADD3 R2, P0, PT, R11, UR4, RZ ;  /* 0x000000040b027c10 */ /* 0x000fe4000ff1e0ff */
[----:B------:R-:W0:Y:S02]  /*1740*/  F2I.U32.TRUNC.NTZ R5, R0 ;  /* 0x0000000000057305 */ /* 0x000e24000020f000 */
[----:B------:R-:W-:-:S05]  /*1750*/  IADD3.X R3, PT, PT, R20, UR5, RZ, P0, !PT ;  /* 0x0000000514037c10 */ /* 0x000fca00087fe4ff */
[----:B0-----:R-:W-:Y:S01]  /*1760*/  STG.E.U8 desc[UR6][R2.64], R5 ;  /* 0x0000000502007986 */ /* 0x001fe2000c101106 */
[----:B------:R-:W-:Y:S05]  /*1770*/  EXIT ;  /* 0x000000000000794d */ /* 0x000fea0003800000 */
.L_x_19:
        /* <DEDUP_REMOVED lines=16> */
.L_x_23:


//--------------------- .nv.shared.reserved.0     --------------------------
	.section	.nv.shared.reserved.0,"aw",@nobits
	.weak		__nv_reservedSMEM_offset_0_alias
	.size		__nv_reservedSMEM_offset_0_alias, 0, 64
	.other		__nv_reservedSMEM_offset_0_alias,@"STO_CUDA_RESERVED_SHARED STV_DEFAULT"
__nv_reservedSMEM_offset_0_alias:
	.zero		0
	.zero		64


//--------------------- .nv.shared._Z21box_filter_shared_memPKhPh --------------------------
	.section	.nv.shared._Z21box_filter_shared_memPKhPh,"aw",@nobits
	.sectionflags	@""
.nv.shared._Z21box_filter_shared_memPKhPh:
	.zero		2473


//--------------------- .nv.constant0._Z17recombineChannelsPKhS0_S0_P6uchar4 --------------------------
	.section	.nv.constant0._Z17recombineChannelsPKhS0_S0_P6uchar4,"a",@progbits
	.sectionflags	@""
	.align	4
.nv.constant0._Z17recombineChannelsPKhS0_S0_P6uchar4:
	.zero		928


//--------------------- .nv.constant0._Z16separateChannelsPK6uchar4PhS2_S2_ --------------------------
	.section	.nv.constant0._Z16separateChannelsPK6uchar4PhS2_S2_,"a",@progbits
	.sectionflags	@""
	.align	4
.nv.constant0._Z16separateChannelsPK6uchar4PhS2_S2_:
	.zero		928


//--------------------- .nv.constant0._Z10box_filterPKhPh --------------------------
	.section	.nv.constant0._Z10box_filterPKhPh,"a",@progbits
	.sectionflags	@""
	.align	4
.nv.constant0._Z10box_filterPKhPh:
	.zero		912


//--------------------- .nv.constant0._Z21box_filter_shared_memPKhPh --------------------------
	.section	.nv.constant0._Z21box_filter_shared_memPKhPh,"a",@progbits
	.sectionflags	@""
	.align	4
.nv.constant0._Z21box_filter_shared_memPKhPh:
	.zero		912


//--------------------- SYMBOLS --------------------------

	.type		.nv.reservedSmem.offset0,@object
	.size		.nv.reservedSmem.offset0,0x4
	.type		.nv.reservedSmem.cap,@object
	.size		.nv.reservedSmem.cap,0x4
